	.target	sm_100a

	.elftype	@"ET_EXEC"


//--------------------- .note.nv.tkinfo           --------------------------
	.section	.note.nv.tkinfo,"",@"SHT_NOTE"
	.sectionflags	@"SHF_NOTE_NV_TKINFO"
	.tkinfo
        /*0018*/ 	.word	0x00000002
        /*0030*/ 	.string	""
        /*0030*/ 	.string	"ptxas"
        /*0030*/ 	.string	"Cuda compilation tools, release 13.0, V13.0.88"
        /*0030*/ 	.string	"Build cuda_13.0.r13.0/compiler.36424714_0"
        /*0030*/ 	.string	"-arch sm_100a -m 64 "



//--------------------- .note.nv.cuinfo           --------------------------
	.section	.note.nv.cuinfo,"",@"SHT_NOTE"
	.sectionflags	@"SHF_NOTE_NV_CUINFO"
        /*0018*/ 	.short	0x0002
        /*001a*/ 	.short	0x0064
        /*001c*/ 	.short	0x0082
	.zero		2


//--------------------- .nv.info                  --------------------------
	.section	.nv.info,"",@"SHT_CUDA_INFO"
	.align	4


	//----- nvinfo : EIATTR_REGCOUNT
	.align		4
        /*0000*/ 	.byte	0x04, 0x2f
        /*0002*/ 	.short	(.L_19 - .L_18)
	.align		4
.L_18:
        /*0004*/ 	.word	index@(_ZN7cutlass13device_kernelINS_4gemm6kernel13GemmUniversalIN4cute5tupleIJiiiiEEENS1_10collective13CollectiveMmaINS1_35MainloopSm100TmaUmmaWarpSpecializedILi2ELi2ELi4ENS5_IJNS4_1CILi1EEESB_SB_EEEEENS5_IJNSA_ILi128EEENSA_ILi32EEENSA_ILi256EEEEEENS_10bfloat16_tENS5_IJlSB_lEEESI_SJ_NS4_8TiledMMAINS4_8MMA_AtomIJNS4_20SM100_MMA_F16BF16_SSISI_SI_fLi128ELi32ELNS4_4UMMA5MajorE0ELSO_0ELNSN_7ScaleInE0ELSP_0EEEEEENS4_6LayoutISC_NS5_IJNSA_ILi0EEEST_ST_EEEEENS5_IJNS4_10UnderscoreESW_SW_EEEEENS4_13SM90_TMA_LOADENS4_14ComposedLayoutINS4_7SwizzleILi3ELi4ELi3EEENS4_18smem_ptr_flag_bitsILi16EEENSS_INS5_IJNSA_ILi8EEENSA_ILi64EEEEEENS5_IJS16_SB_EEEEEEEvNS4_8identityESZ_S1A_vS1B_EENS_8epilogue10collective18CollectiveEpilogueINS1D_23Sm100TmaWarpSpecializedILi2ELi1ELi32ELb1ELb0EEEJSH_NS5_IJNSS_ISE_SB_EENSS_ISF_SB_EEEEESI_SJ_SI_SJ_NS1D_6fusion15FusionCallbacksIS1H_NS1L_17LinearCombinationISI_fSI_fLNS_15FloatRoundStyleE2EEESH_S1K_JEEENS4_5SM1004TMEM4LOAD26SM100_TMEM_LOAD_32dp32b32xESZ_NS10_INS11_ILi2ELi4ELi3EEES14_NSS_INS5_IJS15_SF_EEENS5_IJSF_SB_EEEEEEENS4_39AutoVectorizingCopyWithAssumedAlignmentILi128EEENS4_14SM90_TMA_STOREES1Z_S21_S21_EEEvvEEEEvNT_6ParamsE)
        /*0008*/ 	.word	0x00000078


	//----- nvinfo : EIATTR_FRAME_SIZE
	.align		4
.L_19:
        /*000c*/ 	.byte	0x04, 0x11
        /*000e*/ 	.short	(.L_21 - .L_20)
	.align		4
.L_20:
        /*0010*/ 	.word	index@($__internal_2_$__cuda_sm10x_tcgen05_guardrail_trap_unallocated_columns_being_dealloced)
        /*0014*/ 	.word	0x00000000


	//----- nvinfo : EIATTR_FRAME_SIZE
	.align		4
.L_21:
        /*0018*/ 	.byte	0x04, 0x11
        /*001a*/ 	.short	(.L_23 - .L_22)
	.align		4
.L_22:
        /*001c*/ 	.word	index@($__internal_1_$__cuda_sm10x_tcgen05_guardrail_trap_phase_invalid_during_alloc)
        /*0020*/ 	.word	0x00000000


	//----- nvinfo : EIATTR_FRAME_SIZE
	.align		4
.L_23:
        /*0024*/ 	.byte	0x04, 0x11
        /*0026*/ 	.short	(.L_25 - .L_24)
	.align		4
.L_24:
        /*0028*/ 	.word	index@($__internal_0_$__cuda_sm10x_tcgen05_guardrail_trap_col_being_dealloced_not_returned_by_alloc)
        /*002c*/ 	.word	0x00000000


	//----- nvinfo : EIATTR_FRAME_SIZE
	.align		4
.L_25:
        /*0030*/ 	.byte	0x04, 0x11
        /*0032*/ 	.short	(.L_27 - .L_26)
	.align		4
.L_26:
        /*0034*/ 	.word	index@(_ZN7cutlass13device_kernelINS_4gemm6kernel13GemmUniversalIN4cute5tupleIJiiiiEEENS1_10collective13CollectiveMmaINS1_35MainloopSm100TmaUmmaWarpSpecializedILi2ELi2ELi4ENS5_IJNS4_1CILi1EEESB_SB_EEEEENS5_IJNSA_ILi128EEENSA_ILi32EEENSA_ILi256EEEEEENS_10bfloat16_tENS5_IJlSB_lEEESI_SJ_NS4_8TiledMMAINS4_8MMA_AtomIJNS4_20SM100_MMA_F16BF16_SSISI_SI_fLi128ELi32ELNS4_4UMMA5MajorE0ELSO_0ELNSN_7ScaleInE0ELSP_0EEEEEENS4_6LayoutISC_NS5_IJNSA_ILi0EEEST_ST_EEEEENS5_IJNS4_10UnderscoreESW_SW_EEEEENS4_13SM90_TMA_LOADENS4_14ComposedLayoutINS4_7SwizzleILi3ELi4ELi3EEENS4_18smem_ptr_flag_bitsILi16EEENSS_INS5_IJNSA_ILi8EEENSA_ILi64EEEEEENS5_IJS16_SB_EEEEEEEvNS4_8identityESZ_S1A_vS1B_EENS_8epilogue10collective18CollectiveEpilogueINS1D_23Sm100TmaWarpSpecializedILi2ELi1ELi32ELb1ELb0EEEJSH_NS5_IJNSS_ISE_SB_EENSS_ISF_SB_EEEEESI_SJ_SI_SJ_NS1D_6fusion15FusionCallbacksIS1H_NS1L_17LinearCombinationISI_fSI_fLNS_15FloatRoundStyleE2EEESH_S1K_JEEENS4_5SM1004TMEM4LOAD26SM100_TMEM_LOAD_32dp32b32xESZ_NS10_INS11_ILi2ELi4ELi3EEES14_NSS_INS5_IJS15_SF_EEENS5_IJSF_SB_EEEEEEENS4_39AutoVectorizingCopyWithAssumedAlignmentILi128EEENS4_14SM90_TMA_STOREES1Z_S21_S21_EEEvvEEEEvNT_6ParamsE)
        /*0038*/ 	.word	0x00000000


	//----- nvinfo : EIATTR_MIN_STACK_SIZE
	.align		4
.L_27:
        /*003c*/ 	.byte	0x04, 0x12
        /*003e*/ 	.short	(.L_29 - .L_28)
	.align		4
.L_28:
        /*0040*/ 	.word	index@(_ZN7cutlass13device_kernelINS_4gemm6kernel13GemmUniversalIN4cute5tupleIJiiiiEEENS1_10collective13CollectiveMmaINS1_35MainloopSm100TmaUmmaWarpSpecializedILi2ELi2ELi4ENS5_IJNS4_1CILi1EEESB_SB_EEEEENS5_IJNSA_ILi128EEENSA_ILi32EEENSA_ILi256EEEEEENS_10bfloat16_tENS5_IJlSB_lEEESI_SJ_NS4_8TiledMMAINS4_8MMA_AtomIJNS4_20SM100_MMA_F16BF16_SSISI_SI_fLi128ELi32ELNS4_4UMMA5MajorE0ELSO_0ELNSN_7ScaleInE0ELSP_0EEEEEENS4_6LayoutISC_NS5_IJNSA_ILi0EEEST_ST_EEEEENS5_IJNS4_10UnderscoreESW_SW_EEEEENS4_13SM90_TMA_LOADENS4_14ComposedLayoutINS4_7SwizzleILi3ELi4ELi3EEENS4_18smem_ptr_flag_bitsILi16EEENSS_INS5_IJNSA_ILi8EEENSA_ILi64EEEEEENS5_IJS16_SB_EEEEEEEvNS4_8identityESZ_S1A_vS1B_EENS_8epilogue10collective18CollectiveEpilogueINS1D_23Sm100TmaWarpSpecializedILi2ELi1ELi32ELb1ELb0EEEJSH_NS5_IJNSS_ISE_SB_EENSS_ISF_SB_EEEEESI_SJ_SI_SJ_NS1D_6fusion15FusionCallbacksIS1H_NS1L_17LinearCombinationISI_fSI_fLNS_15FloatRoundStyleE2EEESH_S1K_JEEENS4_5SM1004TMEM4LOAD26SM100_TMEM_LOAD_32dp32b32xESZ_NS10_INS11_ILi2ELi4ELi3EEES14_NSS_INS5_IJS15_SF_EEENS5_IJSF_SB_EEEEEEENS4_39AutoVectorizingCopyWithAssumedAlignmentILi128EEENS4_14SM90_TMA_STOREES1Z_S21_S21_EEEvvEEEEvNT_6ParamsE)
        /*0044*/ 	.word	0x00000000
.L_29:


//--------------------- .nv.compat                --------------------------
	.section	.nv.compat,"",@"SHT_CUDA_COMPAT_INFO"
	.align	4
        /*0000*/ 	.byte	0x02, 0x09, 0x01, 0x00, 0x02, 0x02, 0x02, 0x00, 0x02, 0x05, 0x05, 0x00, 0x03, 0x07, 0x01, 0x01
        /*0010*/ 	.byte	0x02, 0x03, 0x01, 0x00, 0x02, 0x06, 0x01, 0x00, 0x04, 0x0b, 0x08, 0x00, 0x09, 0x00, 0x00, 0x00
        /*0020*/ 	.byte	0x00, 0x00, 0x00, 0x00


//--------------------- .nv.info._ZN7cutlass13device_kernelINS_4gemm6kernel13GemmUniversalIN4cute5tupleIJiiiiEEENS1_10collective13CollectiveMmaINS1_35MainloopSm100TmaUmmaWarpSpecializedILi2ELi2ELi4ENS5_IJNS4_1CILi1EEESB_SB_EEEEENS5_IJNSA_ILi128EEENSA_ILi32EEENSA_ILi256EEEEEENS_10bfloat16_tENS5_IJlSB_lEEESI_SJ_NS4_8TiledMMAINS4_8MMA_AtomIJNS4_20SM100_MMA_F16BF16_SSISI_SI_fLi128ELi32ELNS4_4UMMA5MajorE0ELSO_0ELNSN_7ScaleInE0ELSP_0EEEEEENS4_6LayoutISC_NS5_IJNSA_ILi0EEEST_ST_EEEEENS5_IJNS4_10UnderscoreESW_SW_EEEEENS4_13SM90_TMA_LOADENS4_14ComposedLayoutINS4_7SwizzleILi3ELi4ELi3EEENS4_18smem_ptr_flag_bitsILi16EEENSS_INS5_IJNSA_ILi8EEENSA_ILi64EEEEEENS5_IJS16_SB_EEEEEEEvNS4_8identityESZ_S1A_vS1B_EENS_8epilogue10collective18CollectiveEpilogueINS1D_23Sm100TmaWarpSpecializedILi2ELi1ELi32ELb1ELb0EEEJSH_NS5_IJNSS_ISE_SB_EENSS_ISF_SB_EEEEESI_SJ_SI_SJ_NS1D_6fusion15FusionCallbacksIS1H_NS1L_17LinearCombinationISI_fSI_fLNS_15FloatRoundStyleE2EEESH_S1K_JEEENS4_5SM1004TMEM4LOAD26SM100_TMEM_LOAD_32dp32b32xESZ_NS10_INS11_ILi2ELi4ELi3EEES14_NSS_INS5_IJS15_SF_EEENS5_IJSF_SB_EEEEEEENS4_39AutoVectorizingCopyWithAssumedAlignmentILi128EEENS4_14SM90_TMA_STOREES1Z_S21_S21_EEEvvEEEEvNT_6ParamsE --------------------------
	.section	.nv.info._ZN7cutlass13device_kernelINS_4gemm6kernel13GemmUniversalIN4cute5tupleIJiiiiEEENS1_10collective13CollectiveMmaINS1_35MainloopSm100TmaUmmaWarpSpecializedILi2ELi2ELi4ENS5_IJNS4_1CILi1EEESB_SB_EEEEENS5_IJNSA_ILi128EEENSA_ILi32EEENSA_ILi256EEEEEENS_10bfloat16_tENS5_IJlSB_lEEESI_SJ_NS4_8TiledMMAINS4_8MMA_AtomIJNS4_20SM100_MMA_F16BF16_SSISI_SI_fLi128ELi32ELNS4_4UMMA5MajorE0ELSO_0ELNSN_7ScaleInE0ELSP_0EEEEEENS4_6LayoutISC_NS5_IJNSA_ILi0EEEST_ST_EEEEENS5_IJNS4_10UnderscoreESW_SW_EEEEENS4_13SM90_TMA_LOADENS4_14ComposedLayoutINS4_7SwizzleILi3ELi4ELi3EEENS4_18smem_ptr_flag_bitsILi16EEENSS_INS5_IJNSA_ILi8EEENSA_ILi64EEEEEENS5_IJS16_SB_EEEEEEEvNS4_8identityESZ_S1A_vS1B_EENS_8epilogue10collective18CollectiveEpilogueINS1D_23Sm100TmaWarpSpecializedILi2ELi1ELi32ELb1ELb0EEEJSH_NS5_IJNSS_ISE_SB_EENSS_ISF_SB_EEEEESI_SJ_SI_SJ_NS1D_6fusion15FusionCallbacksIS1H_NS1L_17LinearCombinationISI_fSI_fLNS_15FloatRoundStyleE2EEESH_S1K_JEEENS4_5SM1004TMEM4LOAD26SM100_TMEM_LOAD_32dp32b32xESZ_NS10_INS11_ILi2ELi4ELi3EEES14_NSS_INS5_IJS15_SF_EEENS5_IJSF_SB_EEEEEEENS4_39AutoVectorizingCopyWithAssumedAlignmentILi128EEENS4_14SM90_TMA_STOREES1Z_S21_S21_EEEvvEEEEvNT_6ParamsE,"",@"SHT_CUDA_INFO"
	.sectionflags	@""
	.align	4


	//----- nvinfo : EIATTR_CUDA_API_VERSION
	.align		4
        /*0000*/ 	.byte	0x04, 0x37
        /*0002*/ 	.short	(.L_31 - .L_30)
.L_30:
        /*0004*/ 	.word	0x00000082


	//----- nvinfo : EIATTR_KPARAM_INFO
	.align		4
.L_31:
        /*0008*/ 	.byte	0x04, 0x17
        /*000a*/ 	.short	(.L_33 - .L_32)
.L_32:
        /*000c*/ 	.word	0x00000000
        /*0010*/ 	.short	0x0000
        /*0012*/ 	.short	0x0000
        /*0014*/ 	.byte	0x00, 0xf0, 0x01, 0x20


	//----- nvinfo : EIATTR_AT_ENTRY_FRAGMENTS
	.align		4
.L_33:
        /*0018*/ 	.byte	0x04, 0x4f
        /*001a*/ 	.short	(.L_35 - .L_34)


	//   ....[0]....
.L_34:
        /*001c*/ 	.word	0x00000006


	//----- nvinfo : EIATTR_RESERVED_SMEM_USED
	.align		4
.L_35:
        /*0020*/ 	.byte	0x01, 0x41
	.zero		2


	//----- nvinfo : EIATTR_SPARSE_MMA_MASK
	.align		4
        /*0024*/ 	.byte	0x03, 0x50
        /*0026*/ 	.short	0x0000


	//----- nvinfo : EIATTR_TCGEN05_1CTA_USED
	.align		4
        /*0028*/ 	.byte	0x01, 0x51
	.zero		2


	//----- nvinfo : EIATTR_MAXREG_COUNT
	.align		4
        /*002c*/ 	.byte	0x03, 0x1b
        /*002e*/ 	.short	0x00ff


	//----- nvinfo : EIATTR_NUM_BARRIERS
	.align		4
        /*0030*/ 	.byte	0x02, 0x4c
        /*0032*/ 	.byte	0x07
	.zero		1


	//----- nvinfo : EIATTR_EXTERNS
	.align		4
        /*0034*/ 	.byte	0x04, 0x0f
        /*0036*/ 	.short	(.L_37 - .L_36)


	//   ....[0]....
	.align		4
.L_36:
        /*0038*/ 	.word	index@(__assertfail)


	//----- nvinfo : EIATTR_MERCURY_ISA_VERSION
	.align		4
.L_37:
        /*003c*/ 	.byte	0x03, 0x5f
        /*003e*/ 	.short	0x0101


	//----- nvinfo : EIATTR_INT_WARP_WIDE_INSTR_OFFSETS
	.align		4
        /*0040*/ 	.byte	0x04, 0x31
        /*0042*/ 	.short	(.L_39 - .L_38)


	//   ....[0]....
.L_38:
        /*0044*/ 	.word	0x00002200


	//   ....[1]....
        /*0048*/ 	.word	0x00004070


	//   ....[2]....
        /*004c*/ 	.word	0x000040a0


	//   ....[3]....
        /*0050*/ 	.word	0x000040c0


	//   ....[4]....
        /*0054*/ 	.word	0x00004ae0


	//   ....[5]....
        /*0058*/ 	.word	0x00004b90


	//----- nvinfo : EIATTR_COOP_GROUP_MASK_REGIDS
	.align		4
.L_39:
        /*005c*/ 	.byte	0x04, 0x29
        /*005e*/ 	.short	(.L_41 - .L_40)


	//   ....[0]....
.L_40:
        /*0060*/ 	.word	0xffffffff


	//   ....[1]....
        /*0064*/ 	.word	0xffffffff


	//   ....[2]....
        /*0068*/ 	.word	0xffffffff


	//   ....[3]....
        /*006c*/ 	.word	0xffffffff


	//   ....[4]....
        /*0070*/ 	.word	0xffffffff


	//   ....[5]....
        /*0074*/ 	.word	0xffffffff


	//   ....[6]....
        /*0078*/ 	.word	0xffffffff


	//   ....[7]....
        /*007c*/ 	.word	0xffffffff


	//   ....[8]....
        /*0080*/ 	.word	0xffffffff


	//   ....[9]....
        /*0084*/ 	.word	0xffffffff


	//   ....[10]....
        /*0088*/ 	.word	0xffffffff


	//   ....[11]....
        /*008c*/ 	.word	0xffffffff


	//   ....[12]....
        /*0090*/ 	.word	0xffffffff


	//----- nvinfo : EIATTR_COOP_GROUP_INSTR_OFFSETS
	.align		4
.L_41:
        /*0094*/ 	.byte	0x04, 0x28
        /*0096*/ 	.short	(.L_43 - .L_42)


	//   ....[0]....
.L_42:
        /*0098*/ 	.word	0x00000090


	//   ....[1]....
        /*009c*/ 	.word	0x000004d0


	//   ....[2]....
        /*00a0*/ 	.word	0x00000600


	//   ....[3]....
        /*00a4*/ 	.word	0x00000760


	//   ....[4]....
        /*00a8*/ 	.word	0x00000860


	//   ....[5]....
        /*00ac*/ 	.word	0x000009d0


	//   ....[6]....
        /*00b0*/ 	.word	0x00000b70


	//   ....[7]....
        /*00b4*/ 	.word	0x000020e0


	//   ....[8]....
        /*00b8*/ 	.word	0x00002da0


	//   ....[9]....
        /*00bc*/ 	.word	0x00002fb0


	//   ....[10]....
        /*00c0*/ 	.word	0x00002fe0


	//   ....[11]....
        /*00c4*/ 	.word	0x00003f40


	//   ....[12]....
        /*00c8*/ 	.word	0x00004180


	//----- nvinfo : EIATTR_VRC_CTA_INIT_COUNT
	.align		4
.L_43:
        /*00cc*/ 	.byte	0x02, 0x4a
        /*00ce*/ 	.byte	0x80
	.zero		1


	//----- nvinfo : EIATTR_SYSCALL_OFFSETS
	.align		4
        /*00d0*/ 	.byte	0x04, 0x46
        /*00d2*/ 	.short	(.L_45 - .L_44)


	//   ....[0]....
.L_44:
        /*00d4*/ 	.word	0x000056e0


	//   ....[1]....
        /*00d8*/ 	.word	0x000057d0


	//   ....[2]....
        /*00dc*/ 	.word	0x00005f40


	//----- nvinfo : EIATTR_MBARRIER_INSTR_OFFSETS
	.align		4
.L_45:
        /*00e0*/ 	.byte	0x04, 0x39
        /*00e2*/ 	.short	(.L_47 - .L_46)


	//   ....[0]....
.L_46:
        /*00e4*/ 	.word	0x000005b0
        /*00e8*/ 	.word	0x000000ff
        /*00ec*/ 	.word	0x00000000
        /*00f0*/ 	.short	0x0100
        /*00f2*/ 	.byte	0x04
	.zero		1


	//   ....[1]....
        /*00f4*/ 	.word	0x000005c0
        /*00f8*/ 	.word	0x000000ff
        /*00fc*/ 	.word	0x00000010
        /*0100*/ 	.short	0x0100
        /*0102*/ 	.byte	0x04
	.zero		1


	//   ....[2]....
        /*0104*/ 	.word	0x000005d0
        /*0108*/ 	.word	0x000000ff
        /*010c*/ 	.word	0x00000008
        /*0110*/ 	.short	0x0100
        /*0112*/ 	.byte	0x04
	.zero		1


	//   ....[3]....
        /*0114*/ 	.word	0x000005e0
        /*0118*/ 	.word	0x000000ff
        /*011c*/ 	.word	0x00000018
        /*0120*/ 	.short	0x0100
        /*0122*/ 	.byte	0x04
	.zero		1


	//   ....[4]....
        /*0124*/ 	.word	0x00000710
        /*0128*/ 	.word	0x000000ff
        /*012c*/ 	.word	0x00000020
        /*0130*/ 	.short	0x0100
        /*0132*/ 	.byte	0x04
	.zero		1


	//   ....[5]....
        /*0134*/ 	.word	0x00000720
        /*0138*/ 	.word	0x000000ff
        /*013c*/ 	.word	0x00000030
        /*0140*/ 	.short	0x0100
        /*0142*/ 	.byte	0x04
	.zero		1


	//   ....[6]....
        /*0144*/ 	.word	0x00000730
        /*0148*/ 	.word	0x000000ff
        /*014c*/ 	.word	0x00000028
        /*0150*/ 	.short	0x0100
        /*0152*/ 	.byte	0x04
	.zero		1


	//   ....[7]....
        /*0154*/ 	.word	0x00000740
        /*0158*/ 	.word	0x000000ff
        /*015c*/ 	.word	0x00000038
        /*0160*/ 	.short	0x0100
        /*0162*/ 	.byte	0x04
	.zero		1


	//   ....[8]....
        /*0164*/ 	.word	0x00000830
        /*0168*/ 	.word	0x000000ff
        /*016c*/ 	.word	0x00000040
        /*0170*/ 	.short	0x0100
        /*0172*/ 	.byte	0x06
	.zero		1


	//   ....[9]....
        /*0174*/ 	.word	0x00000840
        /*0178*/ 	.word	0x000000ff
        /*017c*/ 	.word	0x00000048
        /*0180*/ 	.short	0x0100
        /*0182*/ 	.byte	0x06
	.zero		1


	//   ....[10]....
        /*0184*/ 	.word	0x00000980
        /*0188*/ 	.word	0x000000ff
        /*018c*/ 	.word	0x00000050
        /*0190*/ 	.short	0x0100
        /*0192*/ 	.byte	0x06
	.zero		1


	//   ....[11]....
        /*0194*/ 	.word	0x00000990
        /*0198*/ 	.word	0x000000ff
        /*019c*/ 	.word	0x00000060
        /*01a0*/ 	.short	0x0100
        /*01a2*/ 	.byte	0x06
	.zero		1


	//   ....[12]....
        /*01a4*/ 	.word	0x000009a0
        /*01a8*/ 	.word	0x000000ff
        /*01ac*/ 	.word	0x00000058
        /*01b0*/ 	.short	0x0100
        /*01b2*/ 	.byte	0x06
	.zero		1


	//   ....[13]....
        /*01b4*/ 	.word	0x000009b0
        /*01b8*/ 	.word	0x000000ff
        /*01bc*/ 	.word	0x00000068
        /*01c0*/ 	.short	0x0100
        /*01c2*/ 	.byte	0x06
	.zero		1


	//   ....[14]....
        /*01c4*/ 	.word	0x00000ae0
        /*01c8*/ 	.word	0x000000ff
        /*01cc*/ 	.word	0x00000070
        /*01d0*/ 	.short	0x0100
        /*01d2*/ 	.byte	0x04
	.zero		1


	//   ....[15]....
        /*01d4*/ 	.word	0x00000af0
        /*01d8*/ 	.word	0x000000ff
        /*01dc*/ 	.word	0x00000090
        /*01e0*/ 	.short	0x0100
        /*01e2*/ 	.byte	0x04
	.zero		1


	//   ....[16]....
        /*01e4*/ 	.word	0x00000b00
        /*01e8*/ 	.word	0x000000ff
        /*01ec*/ 	.word	0x00000078
        /*01f0*/ 	.short	0x0100
        /*01f2*/ 	.byte	0x04
	.zero		1


	//   ....[17]....
        /*01f4*/ 	.word	0x00000b10
        /*01f8*/ 	.word	0x000000ff
        /*01fc*/ 	.word	0x00000098
        /*0200*/ 	.short	0x0100
        /*0202*/ 	.byte	0x04
	.zero		1


	//   ....[18]....
        /*0204*/ 	.word	0x00000b20
        /*0208*/ 	.word	0x000000ff
        /*020c*/ 	.word	0x00000080
        /*0210*/ 	.short	0x0100
        /*0212*/ 	.byte	0x04
	.zero		1


	//   ....[19]....
        /*0214*/ 	.word	0x00000b30
        /*0218*/ 	.word	0x000000ff
        /*021c*/ 	.word	0x000000a0
        /*0220*/ 	.short	0x0100
        /*0222*/ 	.byte	0x04
	.zero		1


	//   ....[20]....
        /*0224*/ 	.word	0x00000b40
        /*0228*/ 	.word	0x000000ff
        /*022c*/ 	.word	0x00000088
        /*0230*/ 	.short	0x0100
        /*0232*/ 	.byte	0x04
	.zero		1


	//   ....[21]....
        /*0234*/ 	.word	0x00000b50
        /*0238*/ 	.word	0x000000ff
        /*023c*/ 	.word	0x000000a8
        /*0240*/ 	.short	0x0100
        /*0242*/ 	.byte	0x04
	.zero		1


	//   ....[22]....
        /*0244*/ 	.word	0x00000c40
        /*0248*/ 	.word	0x000000ff
        /*024c*/ 	.word	0x000000b0
        /*0250*/ 	.short	0x0100
        /*0252*/ 	.byte	0x04
	.zero		1


	//   ....[23]....
        /*0254*/ 	.word	0x00000c50
        /*0258*/ 	.word	0x000000ff
        /*025c*/ 	.word	0x000000c0
        /*0260*/ 	.short	0x0100
        /*0262*/ 	.byte	0x04
	.zero		1


	//   ....[24]....
        /*0264*/ 	.word	0x00000c60
        /*0268*/ 	.word	0x000000ff
        /*026c*/ 	.word	0x000000b8
        /*0270*/ 	.short	0x0100
        /*0272*/ 	.byte	0x04
	.zero		1


	//   ....[25]....
        /*0274*/ 	.word	0x00000c70
        /*0278*/ 	.word	0x000000ff
        /*027c*/ 	.word	0x000000c8
        /*0280*/ 	.short	0x0100
        /*0282*/ 	.byte	0x04
	.zero		1


	//   ....[26]....
        /*0284*/ 	.word	0x00001540
        /*0288*/ 	.word	0x00000002
        /*028c*/ 	.word	0x000000c0
        /*0290*/ 	.short	0x010a
        /*0292*/ 	.byte	0xff
	.zero		1


	//   ....[27]....
        /*0294*/ 	.word	0x00001570
        /*0298*/ 	.word	0x00000002
        /*029c*/ 	.word	0x000000b0
        /*02a0*/ 	.short	0x0101
        /*02a2*/ 	.byte	0xff
	.zero		1


	//   ....[28]....
        /*02a4*/ 	.word	0x00001640
        /*02a8*/ 	.word	0x000000ff
        /*02ac*/ 	.word	0x00000010
        /*02b0*/ 	.short	0x010a
        /*02b2*/ 	.byte	0x04
	.zero		1


	//   ....[29]....
        /*02b4*/ 	.word	0x000016e0
        /*02b8*/ 	.word	0x000000ff
        /*02bc*/ 	.word	0x00000010
        /*02c0*/ 	.short	0x010a
        /*02c2*/ 	.byte	0x39
	.zero		1


	//   ....[30]....
        /*02c4*/ 	.word	0x000017e0
        /*02c8*/ 	.word	0x000000ff
        /*02cc*/ 	.word	0x00000010
        /*02d0*/ 	.short	0x010a
        /*02d2*/ 	.byte	0x04
	.zero		1


	//   ....[31]....
        /*02d4*/ 	.word	0x00001ba0
        /*02d8*/ 	.word	0x000000ff
        /*02dc*/ 	.word	0x00000048
        /*02e0*/ 	.short	0x0101
        /*02e2*/ 	.byte	0x0d
	.zero		1


	//   ....[32]....
        /*02e4*/ 	.word	0x00001bc0
        /*02e8*/ 	.word	0x000000ff
        /*02ec*/ 	.word	0x00000010
        /*02f0*/ 	.short	0x010a
        /*02f2*/ 	.byte	0x04
	.zero		1


	//   ....[33]....
        /*02f4*/ 	.word	0x00001c40
        /*02f8*/ 	.word	0x000000ff
        /*02fc*/ 	.word	0x00000010
        /*0300*/ 	.short	0x010a
        /*0302*/ 	.byte	0x39
	.zero		1


	//   ....[34]....
        /*0304*/ 	.word	0x00001d40
        /*0308*/ 	.word	0x000000ff
        /*030c*/ 	.word	0x00000010
        /*0310*/ 	.short	0x010a
        /*0312*/ 	.byte	0x04
	.zero		1


	//   ....[35]....
        /*0314*/ 	.word	0x00002110
        /*0318*/ 	.word	0x00000002
        /*031c*/ 	.word	0x00000050
        /*0320*/ 	.short	0x010a
        /*0322*/ 	.byte	0xff
	.zero		1


	//   ....[36]....
        /*0324*/ 	.word	0x000021d0
        /*0328*/ 	.word	0x00000002
        /*032c*/ 	.word	0x00000000
        /*0330*/ 	.short	0x0101
        /*0332*/ 	.byte	0xff
	.zero		1


	//   ....[37]....
        /*0334*/ 	.word	0x00002730
        /*0338*/ 	.word	0x000000ff
        /*033c*/ 	.word	0x00000000
        /*0340*/ 	.short	0x010a
        /*0342*/ 	.byte	0x04
	.zero		1


	//   ....[38]....
        /*0344*/ 	.word	0x000027d0
        /*0348*/ 	.word	0x00000000
        /*034c*/ 	.word	0x00000000
        /*0350*/ 	.short	0x010a
        /*0352*/ 	.byte	0xff
	.zero		1


	//   ....[39]....
        /*0354*/ 	.word	0x000028f0
        /*0358*/ 	.word	0x00000000
        /*035c*/ 	.word	0x000000b0
        /*0360*/ 	.short	0x010a
        /*0362*/ 	.byte	0xff
	.zero		1


	//   ....[40]....
        /*0364*/ 	.word	0x00002960
        /*0368*/ 	.word	0x00000000
        /*036c*/ 	.word	0x00000000
        /*0370*/ 	.short	0x0101
        /*0372*/ 	.byte	0xff
	.zero		1


	//   ....[41]....
        /*0374*/ 	.word	0x00002980
        /*0378*/ 	.word	0x000000ff
        /*037c*/ 	.word	0x00000060
        /*0380*/ 	.short	0x010a
        /*0382*/ 	.byte	0x04
	.zero		1


	//   ....[42]....
        /*0384*/ 	.word	0x00002aa0
        /*0388*/ 	.word	0x00000000
        /*038c*/ 	.word	0x00000050
        /*0390*/ 	.short	0x010a
        /*0392*/ 	.byte	0xff
	.zero		1


	//   ....[43]....
        /*0394*/ 	.word	0x00002ba0
        /*0398*/ 	.word	0x00000000
        /*039c*/ 	.word	0x00000000
        /*03a0*/ 	.short	0x0101
        /*03a2*/ 	.byte	0xff
	.zero		1


	//   ....[44]....
        /*03a4*/ 	.word	0x00002c30
        /*03a8*/ 	.word	0x000000ff
        /*03ac*/ 	.word	0x00000060
        /*03b0*/ 	.short	0x0106
        /*03b2*/ 	.byte	0x04
	.zero		1


	//   ....[45]....
        /*03b4*/ 	.word	0x00002c50
        /*03b8*/ 	.word	0x000000ff
        /*03bc*/ 	.word	0x00000060
        /*03c0*/ 	.short	0x010a
        /*03c2*/ 	.byte	0x04
	.zero		1


	//   ....[46]....
        /*03c4*/ 	.word	0x00002ce0
        /*03c8*/ 	.word	0x000000ff
        /*03cc*/ 	.word	0x00000060
        /*03d0*/ 	.short	0x0106
        /*03d2*/ 	.byte	0x07
	.zero		1


	//   ....[47]....
        /*03d4*/ 	.word	0x00002d20
        /*03d8*/ 	.word	0x00000000
        /*03dc*/ 	.word	0x00000060
        /*03e0*/ 	.short	0x010a
        /*03e2*/ 	.byte	0xff
	.zero		1


	//   ....[48]....
        /*03e4*/ 	.word	0x00003260
        /*03e8*/ 	.word	0x00000000
        /*03ec*/ 	.word	0x00000050
        /*03f0*/ 	.short	0x010a
        /*03f2*/ 	.byte	0xff
	.zero		1


	//   ....[49]....
        /*03f4*/ 	.word	0x000033a0
        /*03f8*/ 	.word	0x00000003
        /*03fc*/ 	.word	0x00000000
        /*0400*/ 	.short	0x0101
        /*0402*/ 	.byte	0xff
	.zero		1


	//   ....[50]....
        /*0404*/ 	.word	0x000033b0
        /*0408*/ 	.word	0x000000ff
        /*040c*/ 	.word	0x00000000
        /*0410*/ 	.short	0x010a
        /*0412*/ 	.byte	0x04
	.zero		1


	//   ....[51]....
        /*0414*/ 	.word	0x000033d0
        /*0418*/ 	.word	0x000000ff
        /*041c*/ 	.word	0x00000090
        /*0420*/ 	.short	0x010a
        /*0422*/ 	.byte	0x07
	.zero		1


	//   ....[52]....
        /*0424*/ 	.word	0x000034a0
        /*0428*/ 	.word	0x000000ff
        /*042c*/ 	.word	0x00000000
        /*0430*/ 	.short	0x010a
        /*0432*/ 	.byte	0x05
	.zero		1


	//   ....[53]....
        /*0434*/ 	.word	0x000035f0
        /*0438*/ 	.word	0x000000ff
        /*043c*/ 	.word	0x00000000
        /*0440*/ 	.short	0x010a
        /*0442*/ 	.byte	0x07
	.zero		1


	//   ....[54]....
        /*0444*/ 	.word	0x00003d60
        /*0448*/ 	.word	0x000000ff
        /*044c*/ 	.word	0x00000000
        /*0450*/ 	.short	0x010a
        /*0452*/ 	.byte	0x04
	.zero		1


	//   ....[55]....
        /*0454*/ 	.word	0x00003e00
        /*0458*/ 	.word	0x000000ff
        /*045c*/ 	.word	0x00000000
        /*0460*/ 	.short	0x010a
        /*0462*/ 	.byte	0x05
	.zero		1


	//   ....[56]....
        /*0464*/ 	.word	0x00003e90
        /*0468*/ 	.word	0x000000ff
        /*046c*/ 	.word	0x00000000
        /*0470*/ 	.short	0x010a
        /*0472*/ 	.byte	0x05
	.zero		1


	//   ....[57]....
        /*0474*/ 	.word	0x00003f20
        /*0478*/ 	.word	0x000000ff
        /*047c*/ 	.word	0x00000000
        /*0480*/ 	.short	0x010a
        /*0482*/ 	.byte	0x04
	.zero		1


	//   ....[58]....
        /*0484*/ 	.word	0x00004370
        /*0488*/ 	.word	0x00000000
        /*048c*/ 	.word	0x00000050
        /*0490*/ 	.short	0x010a
        /*0492*/ 	.byte	0xff
	.zero		1


	//   ....[59]....
        /*0494*/ 	.word	0x00004450
        /*0498*/ 	.word	0x00000000
        /*049c*/ 	.word	0x00000000
        /*04a0*/ 	.short	0x0101
        /*04a2*/ 	.byte	0xff
	.zero		1


	//   ....[60]....
        /*04a4*/ 	.word	0x00004770
        /*04a8*/ 	.word	0x000000ff
        /*04ac*/ 	.word	0x00000048
        /*04b0*/ 	.short	0x010a
        /*04b2*/ 	.byte	0x07
	.zero		1


	//   ....[61]....
        /*04b4*/ 	.word	0x00004950
        /*04b8*/ 	.word	0x000000ff
        /*04bc*/ 	.word	0x00000030
        /*04c0*/ 	.short	0x010a
        /*04c2*/ 	.byte	0x05
	.zero		1


	//   ....[62]....
        /*04c4*/ 	.word	0x00004c50
        /*04c8*/ 	.word	0x000000ff
        /*04cc*/ 	.word	0x00000020
        /*04d0*/ 	.short	0x010b
        /*04d2*/ 	.byte	0x05
	.zero		1


	//   ....[63]....
        /*04d4*/ 	.word	0x00004c60
        /*04d8*/ 	.word	0x000000ff
        /*04dc*/ 	.word	0x00000000
        /*04e0*/ 	.short	0x0101
        /*04e2*/ 	.byte	0x04
	.zero		1


	//   ....[64]....
        /*04e4*/ 	.word	0x00004d10
        /*04e8*/ 	.word	0x000000ff
        /*04ec*/ 	.word	0x00000000
        /*04f0*/ 	.short	0x010a
        /*04f2*/ 	.byte	0x04
	.zero		1


	//   ....[65]....
        /*04f4*/ 	.word	0x00004db0
        /*04f8*/ 	.word	0x00000000
        /*04fc*/ 	.word	0x00000000
        /*0500*/ 	.short	0x010a
        /*0502*/ 	.byte	0xff
	.zero		1


	//   ....[66]....
        /*0504*/ 	.word	0x000050f0
        /*0508*/ 	.word	0x00000000
        /*050c*/ 	.word	0x00000050
        /*0510*/ 	.short	0x010a
        /*0512*/ 	.byte	0xff
	.zero		1


	//   ....[67]....
        /*0514*/ 	.word	0x00005200
        /*0518*/ 	.word	0x00000000
        /*051c*/ 	.word	0x00000000
        /*0520*/ 	.short	0x0101
        /*0522*/ 	.byte	0xff
	.zero		1


	//   ....[68]....
        /*0524*/ 	.word	0x00005bb0
        /*0528*/ 	.word	0x00000003
        /*052c*/ 	.word	0x00000020
        /*0530*/ 	.short	0x010a
        /*0532*/ 	.byte	0xff
	.zero		1


	//   ....[69]....
        /*0534*/ 	.word	0x00005bc0
        /*0538*/ 	.word	0x00000010
        /*053c*/ 	.word	0x00000070
        /*0540*/ 	.short	0x010a
        /*0542*/ 	.byte	0xff
	.zero		1


	//   ....[70]....
        /*0544*/ 	.word	0x00005d60
        /*0548*/ 	.word	0x00000003
        /*054c*/ 	.word	0x00000020
        /*0550*/ 	.short	0x010a
        /*0552*/ 	.byte	0xff
	.zero		1


	//   ....[71]....
        /*0554*/ 	.word	0x00005e20
        /*0558*/ 	.word	0x00000010
        /*055c*/ 	.word	0x00000070
        /*0560*/ 	.short	0x010a
        /*0562*/ 	.byte	0xff
	.zero		1


	//   ....[72]....
        /*0564*/ 	.word	0x000060c0
        /*0568*/ 	.word	0x000000ff
        /*056c*/ 	.word	0x00000000
        /*0570*/ 	.short	0x0101
        /*0572*/ 	.byte	0x04
	.zero		1


	//   ....[73]....
        /*0574*/ 	.word	0x00006980
        /*0578*/ 	.word	0x00000000
        /*057c*/ 	.word	0x00000000
        /*0580*/ 	.short	0x0101
        /*0582*/ 	.byte	0xff
	.zero		1


	//   ....[74]....
        /*0584*/ 	.word	0x00006c20
        /*0588*/ 	.word	0x00000002
        /*058c*/ 	.word	0x000000c0
        /*0590*/ 	.short	0x010a
        /*0592*/ 	.byte	0xff
	.zero		1


	//   ....[75]....
        /*0594*/ 	.word	0x00006c80
        /*0598*/ 	.word	0x00000002
        /*059c*/ 	.word	0x00000010
        /*05a0*/ 	.short	0x010a
        /*05a2*/ 	.byte	0xff
	.zero		1


	//   ....[76]....
        /*05a4*/ 	.word	0x00006ce0
        /*05a8*/ 	.word	0x00000002
        /*05ac*/ 	.word	0x00000010
        /*05b0*/ 	.short	0x010a
        /*05b2*/ 	.byte	0xff
	.zero		1


	//   ....[77]....
        /*05b4*/ 	.word	0x00006d30
        /*05b8*/ 	.word	0x00000002
        /*05bc*/ 	.word	0x00000050
        /*05c0*/ 	.short	0x010a
        /*05c2*/ 	.byte	0xff
	.zero		1


	//   ....[78]....
        /*05c4*/ 	.word	0x00006d90
        /*05c8*/ 	.word	0x00000000
        /*05cc*/ 	.word	0x00000000
        /*05d0*/ 	.short	0x010a
        /*05d2*/ 	.byte	0xff
	.zero		1


	//   ....[79]....
        /*05d4*/ 	.word	0x00006de0
        /*05d8*/ 	.word	0x00000000
        /*05dc*/ 	.word	0x000000b0
        /*05e0*/ 	.short	0x010a
        /*05e2*/ 	.byte	0xff
	.zero		1


	//   ....[80]....
        /*05e4*/ 	.word	0x00006e40
        /*05e8*/ 	.word	0x00000000
        /*05ec*/ 	.word	0x00000060
        /*05f0*/ 	.short	0x010a
        /*05f2*/ 	.byte	0xff
	.zero		1


	//   ....[81]....
        /*05f4*/ 	.word	0x00006e90
        /*05f8*/ 	.word	0x00000000
        /*05fc*/ 	.word	0x00000050
        /*0600*/ 	.short	0x010a
        /*0602*/ 	.byte	0xff
	.zero		1


	//   ....[82]....
        /*0604*/ 	.word	0x00006ef0
        /*0608*/ 	.word	0x00000000
        /*060c*/ 	.word	0x00000060
        /*0610*/ 	.short	0x010a
        /*0612*/ 	.byte	0xff
	.zero		1


	//   ....[83]....
        /*0614*/ 	.word	0x00006f40
        /*0618*/ 	.word	0x00000000
        /*061c*/ 	.word	0x00000050
        /*0620*/ 	.short	0x010a
        /*0622*/ 	.byte	0xff
	.zero		1


	//   ....[84]....
        /*0624*/ 	.word	0x00006fb0
        /*0628*/ 	.word	0x00000002
        /*062c*/ 	.word	0x00000090
        /*0630*/ 	.short	0x010a
        /*0632*/ 	.byte	0xff
	.zero		1


	//   ....[85]....
        /*0634*/ 	.word	0x00007010
        /*0638*/ 	.word	0x00000000
        /*063c*/ 	.word	0x00000000
        /*0640*/ 	.short	0x010a
        /*0642*/ 	.byte	0xff
	.zero		1


	//   ....[86]....
        /*0644*/ 	.word	0x00007070
        /*0648*/ 	.word	0x00000000
        /*064c*/ 	.word	0x00000000
        /*0650*/ 	.short	0x010a
        /*0652*/ 	.byte	0xff
	.zero		1


	//   ....[87]....
        /*0654*/ 	.word	0x000070d0
        /*0658*/ 	.word	0x00000000
        /*065c*/ 	.word	0x00000000
        /*0660*/ 	.short	0x010a
        /*0662*/ 	.byte	0xff
	.zero		1


	//   ....[88]....
        /*0664*/ 	.word	0x00007130
        /*0668*/ 	.word	0x00000000
        /*066c*/ 	.word	0x00000000
        /*0670*/ 	.short	0x010a
        /*0672*/ 	.byte	0xff
	.zero		1


	//   ....[89]....
        /*0674*/ 	.word	0x00007190
        /*0678*/ 	.word	0x00000000
        /*067c*/ 	.word	0x00000000
        /*0680*/ 	.short	0x010a
        /*0682*/ 	.byte	0xff
	.zero		1


	//   ....[90]....
        /*0684*/ 	.word	0x000071e0
        /*0688*/ 	.word	0x00000000
        /*068c*/ 	.word	0x00000050
        /*0690*/ 	.short	0x010a
        /*0692*/ 	.byte	0xff
	.zero		1


	//   ....[91]....
        /*0694*/ 	.word	0x00007240
        /*0698*/ 	.word	0x00000000
        /*069c*/ 	.word	0x00000048
        /*06a0*/ 	.short	0x010a
        /*06a2*/ 	.byte	0xff
	.zero		1


	//   ....[92]....
        /*06a4*/ 	.word	0x000072a0
        /*06a8*/ 	.word	0x00000000
        /*06ac*/ 	.word	0x00000030
        /*06b0*/ 	.short	0x010a
        /*06b2*/ 	.byte	0xff
	.zero		1


	//   ....[93]....
        /*06b4*/ 	.word	0x00007300
        /*06b8*/ 	.word	0x00000000
        /*06bc*/ 	.word	0x00000000
        /*06c0*/ 	.short	0x010a
        /*06c2*/ 	.byte	0xff
	.zero		1


	//   ....[94]....
        /*06c4*/ 	.word	0x00007350
        /*06c8*/ 	.word	0x00000000
        /*06cc*/ 	.word	0x00000050
        /*06d0*/ 	.short	0x010a
        /*06d2*/ 	.byte	0xff
	.zero		1


	//   ....[95]....
        /*06d4*/ 	.word	0x000073a0
        /*06d8*/ 	.word	0x00000003
        /*06dc*/ 	.word	0x00000020
        /*06e0*/ 	.short	0x010a
        /*06e2*/ 	.byte	0xff
	.zero		1


	//   ....[96]....
        /*06e4*/ 	.word	0x000073f0
        /*06e8*/ 	.word	0x00000010
        /*06ec*/ 	.word	0x00000070
        /*06f0*/ 	.short	0x010a
        /*06f2*/ 	.byte	0xff
	.zero		1


	//----- nvinfo : EIATTR_NUM_MBARRIERS
	.align		4
.L_47:
        /*06f4*/ 	.byte	0x03, 0x38
        /*06f6*/ 	.short	0x001a


	//----- nvinfo : EIATTR_EXIT_INSTR_OFFSETS
	.align		4
        /*06f8*/ 	.byte	0x04, 0x1c
        /*06fa*/ 	.short	(.L_49 - .L_48)


	//   ....[0]....
.L_48:
        /*06fc*/ 	.word	0x00002800


	//   ....[1]....
        /*0700*/ 	.word	0x00002cf0


	//   ....[2]....
        /*0704*/ 	.word	0x00002d50


	//   ....[3]....
        /*0708*/ 	.word	0x00004190


	//   ....[4]....
        /*070c*/ 	.word	0x00004de0


	//   ....[5]....
        /*0710*/ 	.word	0x00004e20


	//   ....[6]....
        /*0714*/ 	.word	0x00006b30


	//   ....[7]....
        /*0718*/ 	.word	0x00006bb0


	//   ....[8]....
        /*071c*/ 	.word	0x00006be0


	//   ....[9]....
        /*0720*/ 	.word	0x00006c10


	//----- nvinfo : EIATTR_MAX_THREADS
	.align		4
.L_49:
        /*0724*/ 	.byte	0x04, 0x05
        /*0726*/ 	.short	(.L_51 - .L_50)
.L_50:
        /*0728*/ 	.word	0x00000100
        /*072c*/ 	.word	0x00000001
        /*0730*/ 	.word	0x00000001


	//----- nvinfo : EIATTR_CRS_STACK_SIZE
	.align		4
.L_51:
        /*0734*/ 	.byte	0x04, 0x1e
        /*0736*/ 	.short	(.L_53 - .L_52)
.L_52:
        /*0738*/ 	.word	0x00000000


	//----- nvinfo : EIATTR_CBANK_PARAM_SIZE
	.align		4
.L_53:
        /*073c*/ 	.byte	0x03, 0x19
        /*073e*/ 	.short	0x0800


	//----- nvinfo : EIATTR_PARAM_CBANK
	.align		4
        /*0740*/ 	.byte	0x04, 0x0a
        /*0742*/ 	.short	(.L_55 - .L_54)
	.align		4
.L_54:
        /*0744*/ 	.word	index@(.nv.constant0._ZN7cutlass13device_kernelINS_4gemm6kernel13GemmUniversalIN4cute5tupleIJiiiiEEENS1_10collective13CollectiveMmaINS1_35MainloopSm100TmaUmmaWarpSpecializedILi2ELi2ELi4ENS5_IJNS4_1CILi1EEESB_SB_EEEEENS5_IJNSA_ILi128EEENSA_ILi32EEENSA_ILi256EEEEEENS_10bfloat16_tENS5_IJlSB_lEEESI_SJ_NS4_8TiledMMAINS4_8MMA_AtomIJNS4_20SM100_MMA_F16BF16_SSISI_SI_fLi128ELi32ELNS4_4UMMA5MajorE0ELSO_0ELNSN_7ScaleInE0ELSP_0EEEEEENS4_6LayoutISC_NS5_IJNSA_ILi0EEEST_ST_EEEEENS5_IJNS4_10UnderscoreESW_SW_EEEEENS4_13SM90_TMA_LOADENS4_14ComposedLayoutINS4_7SwizzleILi3ELi4ELi3EEENS4_18smem_ptr_flag_bitsILi16EEENSS_INS5_IJNSA_ILi8EEENSA_ILi64EEEEEENS5_IJS16_SB_EEEEEEEvNS4_8identityESZ_S1A_vS1B_EENS_8epilogue10collective18CollectiveEpilogueINS1D_23Sm100TmaWarpSpecializedILi2ELi1ELi32ELb1ELb0EEEJSH_NS5_IJNSS_ISE_SB_EENSS_ISF_SB_EEEEESI_SJ_SI_SJ_NS1D_6fusion15FusionCallbacksIS1H_NS1L_17LinearCombinationISI_fSI_fLNS_15FloatRoundStyleE2EEESH_S1K_JEEENS4_5SM1004TMEM4LOAD26SM100_TMEM_LOAD_32dp32b32xESZ_NS10_INS11_ILi2ELi4ELi3EEES14_NSS_INS5_IJS15_SF_EEENS5_IJSF_SB_EEEEEEENS4_39AutoVectorizingCopyWithAssumedAlignmentILi128EEENS4_14SM90_TMA_STOREES1Z_S21_S21_EEEvvEEEEvNT_6ParamsE)
        /*0748*/ 	.short	0x0380
        /*074a*/ 	.short	0x0800


	//----- nvinfo : EIATTR_SW_WAR
	.align		4
.L_55:
        /*074c*/ 	.byte	0x04, 0x36
        /*074e*/ 	.short	(.L_57 - .L_56)
.L_56:
        /*0750*/ 	.word	0x00000008
.L_57:


//--------------------- .nv.callgraph             --------------------------
	.section	.nv.callgraph,"",@"SHT_CUDA_CALLGRAPH"
	.align	4
	.sectionentsize	8
	.align		4
        /*0000*/ 	.word	0x00000000
	.align		4
        /*0004*/ 	.word	0xffffffff
	.align		4
        /*0008*/ 	.word	index@(_ZN7cutlass13device_kernelINS_4gemm6kernel13GemmUniversalIN4cute5tupleIJiiiiEEENS1_10collective13CollectiveMmaINS1_35MainloopSm100TmaUmmaWarpSpecializedILi2ELi2ELi4ENS5_IJNS4_1CILi1EEESB_SB_EEEEENS5_IJNSA_ILi128EEENSA_ILi32EEENSA_ILi256EEEEEENS_10bfloat16_tENS5_IJlSB_lEEESI_SJ_NS4_8TiledMMAINS4_8MMA_AtomIJNS4_20SM100_MMA_F16BF16_SSISI_SI_fLi128ELi32ELNS4_4UMMA5MajorE0ELSO_0ELNSN_7ScaleInE0ELSP_0EEEEEENS4_6LayoutISC_NS5_IJNSA_ILi0EEEST_ST_EEEEENS5_IJNS4_10UnderscoreESW_SW_EEEEENS4_13SM90_TMA_LOADENS4_14ComposedLayoutINS4_7SwizzleILi3ELi4ELi3EEENS4_18smem_ptr_flag_bitsILi16EEENSS_INS5_IJNSA_ILi8EEENSA_ILi64EEEEEENS5_IJS16_SB_EEEEEEEvNS4_8identityESZ_S1A_vS1B_EENS_8epilogue10collective18CollectiveEpilogueINS1D_23Sm100TmaWarpSpecializedILi2ELi1ELi32ELb1ELb0EEEJSH_NS5_IJNSS_ISE_SB_EENSS_ISF_SB_EEEEESI_SJ_SI_SJ_NS1D_6fusion15FusionCallbacksIS1H_NS1L_17LinearCombinationISI_fSI_fLNS_15FloatRoundStyleE2EEESH_S1K_JEEENS4_5SM1004TMEM4LOAD26SM100_TMEM_LOAD_32dp32b32xESZ_NS10_INS11_ILi2ELi4ELi3EEES14_NSS_INS5_IJS15_SF_EEENS5_IJSF_SB_EEEEEEENS4_39AutoVectorizingCopyWithAssumedAlignmentILi128EEENS4_14SM90_TMA_STOREES1Z_S21_S21_EEEvvEEEEvNT_6ParamsE)
	.align		4
        /*000c*/ 	.word	index@(__assertfail)
	.align		4
        /*0010*/ 	.word	0x00000000
	.align		4
        /*0014*/ 	.word	0xfffffffe
	.align		4
        /*0018*/ 	.word	0x00000000
	.align		4
        /*001c*/ 	.word	0xfffffffd
	.align		4
        /*0020*/ 	.word	0x00000000
	.align		4
        /*0024*/ 	.word	0xfffffffc


//--------------------- .nv.constant4             --------------------------
	.section	.nv.constant4,"a",@progbits
	.align	8
	.align		8
.nv.constant4:
        /*0000*/ 	.dword	__assertfail
	.align		8
        /*0008*/ 	.dword	__unnamed_1
	.align		8
        /*0010*/ 	.dword	__unnamed_2
	.align		8
        /*0018*/ 	.dword	_ZN40_INTERNAL_17a19331_4_k_cu_1bd84141_169614cuda3std3__45__cpo5beginE
	.align		8
        /*0020*/ 	.dword	_ZN40_INTERNAL_17a19331_4_k_cu_1bd84141_169614cuda3std3__45__cpo3endE
	.align		8
        /*0028*/ 	.dword	_ZN40_INTERNAL_17a19331_4_k_cu_1bd84141_169614cuda3std3__45__cpo6cbeginE
	.align		8
        /*0030*/ 	.dword	_ZN40_INTERNAL_17a19331_4_k_cu_1bd84141_169614cuda3std3__45__cpo4cendE
	.align		8
        /*0038*/ 	.dword	_ZN40_INTERNAL_17a19331_4_k_cu_1bd84141_169614cuda3std3__442_GLOBAL__N__17a19331_4_k_cu_1bd84141_169616ignoreE
	.align		8
        /*0040*/ 	.dword	_ZN40_INTERNAL_17a19331_4_k_cu_1bd84141_169614cuda3std3__419piecewise_constructE
	.align		8
        /*0048*/ 	.dword	_ZN40_INTERNAL_17a19331_4_k_cu_1bd84141_169614cuda3std3__48in_placeE
	.align		8
        /*0050*/ 	.dword	_ZN40_INTERNAL_17a19331_4_k_cu_1bd84141_169614cuda3std6ranges3__45__cpo4swapE
	.align		8
        /*0058*/ 	.dword	_ZN40_INTERNAL_17a19331_4_k_cu_1bd84141_169614cuda3std6ranges3__45__cpo9iter_moveE
	.align		8
        /*0060*/ 	.dword	_ZN40_INTERNAL_17a19331_4_k_cu_1bd84141_169614cute7productE
	.align		8
        /*0068*/ 	.dword	_ZN40_INTERNAL_17a19331_4_k_cu_1bd84141_169614cute1_E
	.align		8
        /*0070*/ 	.dword	$str$25
	.align		8
        /*0078*/ 	.dword	$str$26
	.align		8
        /*0080*/ 	.dword	$str$27
	.align		8
        /*0088*/ 	.dword	$str$28


//--------------------- .text._ZN7cutlass13device_kernelINS_4gemm6kernel13GemmUniversalIN4cute5tupleIJiiiiEEENS1_10collective13CollectiveMmaINS1_35MainloopSm100TmaUmmaWarpSpecializedILi2ELi2ELi4ENS5_IJNS4_1CILi1EEESB_SB_EEEEENS5_IJNSA_ILi128EEENSA_ILi32EEENSA_ILi256EEEEEENS_10bfloat16_tENS5_IJlSB_lEEESI_SJ_NS4_8TiledMMAINS4_8MMA_AtomIJNS4_20SM100_MMA_F16BF16_SSISI_SI_fLi128ELi32ELNS4_4UMMA5MajorE0ELSO_0ELNSN_7ScaleInE0ELSP_0EEEEEENS4_6LayoutISC_NS5_IJNSA_ILi0EEEST_ST_EEEEENS5_IJNS4_10UnderscoreESW_SW_EEEEENS4_13SM90_TMA_LOADENS4_14ComposedLayoutINS4_7SwizzleILi3ELi4ELi3EEENS4_18smem_ptr_flag_bitsILi16EEENSS_INS5_IJNSA_ILi8EEENSA_ILi64EEEEEENS5_IJS16_SB_EEEEEEEvNS4_8identityESZ_S1A_vS1B_EENS_8epilogue10collective18CollectiveEpilogueINS1D_23Sm100TmaWarpSpecializedILi2ELi1ELi32ELb1ELb0EEEJSH_NS5_IJNSS_ISE_SB_EENSS_ISF_SB_EEEEESI_SJ_SI_SJ_NS1D_6fusion15FusionCallbacksIS1H_NS1L_17LinearCombinationISI_fSI_fLNS_15FloatRoundStyleE2EEESH_S1K_JEEENS4_5SM1004TMEM4LOAD26SM100_TMEM_LOAD_32dp32b32xESZ_NS10_INS11_ILi2ELi4ELi3EEES14_NSS_INS5_IJS15_SF_EEENS5_IJSF_SB_EEEEEEENS4_39AutoVectorizingCopyWithAssumedAlignmentILi128EEENS4_14SM90_TMA_STOREES1Z_S21_S21_EEEvvEEEEvNT_6ParamsE --------------------------
	.section	.text._ZN7cutlass13device_kernelINS_4gemm6kernel13GemmUniversalIN4cute5tupleIJiiiiEEENS1_10collective13CollectiveMmaINS1_35MainloopSm100TmaUmmaWarpSpecializedILi2ELi2ELi4ENS5_IJNS4_1CILi1EEESB_SB_EEEEENS5_IJNSA_ILi128EEENSA_ILi32EEENSA_ILi256EEEEEENS_10bfloat16_tENS5_IJlSB_lEEESI_SJ_NS4_8TiledMMAINS4_8MMA_AtomIJNS4_20SM100_MMA_F16BF16_SSISI_SI_fLi128ELi32ELNS4_4UMMA5MajorE0ELSO_0ELNSN_7ScaleInE0ELSP_0EEEEEENS4_6LayoutISC_NS5_IJNSA_ILi0EEEST_ST_EEEEENS5_IJNS4_10UnderscoreESW_SW_EEEEENS4_13SM90_TMA_LOADENS4_14ComposedLayoutINS4_7SwizzleILi3ELi4ELi3EEENS4_18smem_ptr_flag_bitsILi16EEENSS_INS5_IJNSA_ILi8EEENSA_ILi64EEEEEENS5_IJS16_SB_EEEEEEEvNS4_8identityESZ_S1A_vS1B_EENS_8epilogue10collective18CollectiveEpilogueINS1D_23Sm100TmaWarpSpecializedILi2ELi1ELi32ELb1ELb0EEEJSH_NS5_IJNSS_ISE_SB_EENSS_ISF_SB_EEEEESI_SJ_SI_SJ_NS1D_6fusion15FusionCallbacksIS1H_NS1L_17LinearCombinationISI_fSI_fLNS_15FloatRoundStyleE2EEESH_S1K_JEEENS4_5SM1004TMEM4LOAD26SM100_TMEM_LOAD_32dp32b32xESZ_NS10_INS11_ILi2ELi4ELi3EEES14_NSS_INS5_IJS15_SF_EEENS5_IJSF_SB_EEEEEEENS4_39AutoVectorizingCopyWithAssumedAlignmentILi128EEENS4_14SM90_TMA_STOREES1Z_S21_S21_EEEvvEEEEvNT_6ParamsE,"ax",@progbits
	.align	128
.text._ZN7cutlass13device_kernelINS_4gemm6kernel13GemmUniversalIN4cute5tupleIJiiiiEEENS1_10collective13CollectiveMmaINS1_35MainloopSm100TmaUmmaWarpSpecializedILi2ELi2ELi4ENS5_IJNS4_1CILi1EEESB_SB_EEEEENS5_IJNSA_ILi128EEENSA_ILi32EEENSA_ILi256EEEEEENS_10bfloat16_tENS5_IJlSB_lEEESI_SJ_NS4_8TiledMMAINS4_8MMA_AtomIJNS4_20SM100_MMA_F16BF16_SSISI_SI_fLi128ELi32ELNS4_4UMMA5MajorE0ELSO_0ELNSN_7ScaleInE0ELSP_0EEEEEENS4_6LayoutISC_NS5_IJNSA_ILi0EEEST_ST_EEEEENS5_IJNS4_10UnderscoreESW_SW_EEEEENS4_13SM90_TMA_LOADENS4_14ComposedLayoutINS4_7SwizzleILi3ELi4ELi3EEENS4_18smem_ptr_flag_bitsILi16EEENSS_INS5_IJNSA_ILi8EEENSA_ILi64EEEEEENS5_IJS16_SB_EEEEEEEvNS4_8identityESZ_S1A_vS1B_EENS_8epilogue10collective18CollectiveEpilogueINS1D_23Sm100TmaWarpSpecializedILi2ELi1ELi32ELb1ELb0EEEJSH_NS5_IJNSS_ISE_SB_EENSS_ISF_SB_EEEEESI_SJ_SI_SJ_NS1D_6fusion15FusionCallbacksIS1H_NS1L_17LinearCombinationISI_fSI_fLNS_15FloatRoundStyleE2EEESH_S1K_JEEENS4_5SM1004TMEM4LOAD26SM100_TMEM_LOAD_32dp32b32xESZ_NS10_INS11_ILi2ELi4ELi3EEES14_NSS_INS5_IJS15_SF_EEENS5_IJSF_SB_EEEEEEENS4_39AutoVectorizingCopyWithAssumedAlignmentILi128EEENS4_14SM90_TMA_STOREES1Z_S21_S21_EEEvvEEEEvNT_6ParamsE:
        .type           _ZN7cutlass13device_kernelINS_4gemm6kernel13GemmUniversalIN4cute5tupleIJiiiiEEENS1_10collective13CollectiveMmaINS1_35MainloopSm100TmaUmmaWarpSpecializedILi2ELi2ELi4ENS5_IJNS4_1CILi1EEESB_SB_EEEEENS5_IJNSA_ILi128EEENSA_ILi32EEENSA_ILi256EEEEEENS_10bfloat16_tENS5_IJlSB_lEEESI_SJ_NS4_8TiledMMAINS4_8MMA_AtomIJNS4_20SM100_MMA_F16BF16_SSISI_SI_fLi128ELi32ELNS4_4UMMA5MajorE0ELSO_0ELNSN_7ScaleInE0ELSP_0EEEEEENS4_6LayoutISC_NS5_IJNSA_ILi0EEEST_ST_EEEEENS5_IJNS4_10UnderscoreESW_SW_EEEEENS4_13SM90_TMA_LOADENS4_14ComposedLayoutINS4_7SwizzleILi3ELi4ELi3EEENS4_18smem_ptr_flag_bitsILi16EEENSS_INS5_IJNSA_ILi8EEENSA_ILi64EEEEEENS5_IJS16_SB_EEEEEEEvNS4_8identityESZ_S1A_vS1B_EENS_8epilogue10collective18CollectiveEpilogueINS1D_23Sm100TmaWarpSpecializedILi2ELi1ELi32ELb1ELb0EEEJSH_NS5_IJNSS_ISE_SB_EENSS_ISF_SB_EEEEESI_SJ_SI_SJ_NS1D_6fusion15FusionCallbacksIS1H_NS1L_17LinearCombinationISI_fSI_fLNS_15FloatRoundStyleE2EEESH_S1K_JEEENS4_5SM1004TMEM4LOAD26SM100_TMEM_LOAD_32dp32b32xESZ_NS10_INS11_ILi2ELi4ELi3EEES14_NSS_INS5_IJS15_SF_EEENS5_IJSF_SB_EEEEEEENS4_39AutoVectorizingCopyWithAssumedAlignmentILi128EEENS4_14SM90_TMA_STOREES1Z_S21_S21_EEEvvEEEEvNT_6ParamsE,@function
        .size           _ZN7cutlass13device_kernelINS_4gemm6kernel13GemmUniversalIN4cute5tupleIJiiiiEEENS1_10collective13CollectiveMmaINS1_35MainloopSm100TmaUmmaWarpSpecializedILi2ELi2ELi4ENS5_IJNS4_1CILi1EEESB_SB_EEEEENS5_IJNSA_ILi128EEENSA_ILi32EEENSA_ILi256EEEEEENS_10bfloat16_tENS5_IJlSB_lEEESI_SJ_NS4_8TiledMMAINS4_8MMA_AtomIJNS4_20SM100_MMA_F16BF16_SSISI_SI_fLi128ELi32ELNS4_4UMMA5MajorE0ELSO_0ELNSN_7ScaleInE0ELSP_0EEEEEENS4_6LayoutISC_NS5_IJNSA_ILi0EEEST_ST_EEEEENS5_IJNS4_10UnderscoreESW_SW_EEEEENS4_13SM90_TMA_LOADENS4_14ComposedLayoutINS4_7SwizzleILi3ELi4ELi3EEENS4_18smem_ptr_flag_bitsILi16EEENSS_INS5_IJNSA_ILi8EEENSA_ILi64EEEEEENS5_IJS16_SB_EEEEEEEvNS4_8identityESZ_S1A_vS1B_EENS_8epilogue10collective18CollectiveEpilogueINS1D_23Sm100TmaWarpSpecializedILi2ELi1ELi32ELb1ELb0EEEJSH_NS5_IJNSS_ISE_SB_EENSS_ISF_SB_EEEEESI_SJ_SI_SJ_NS1D_6fusion15FusionCallbacksIS1H_NS1L_17LinearCombinationISI_fSI_fLNS_15FloatRoundStyleE2EEESH_S1K_JEEENS4_5SM1004TMEM4LOAD26SM100_TMEM_LOAD_32dp32b32xESZ_NS10_INS11_ILi2ELi4ELi3EEES14_NSS_INS5_IJS15_SF_EEENS5_IJSF_SB_EEEEEEENS4_39AutoVectorizingCopyWithAssumedAlignmentILi128EEENS4_14SM90_TMA_STOREES1Z_S21_S21_EEEvvEEEEvNT_6ParamsE,(.L_x_135 - _ZN7cutlass13device_kernelINS_4gemm6kernel13GemmUniversalIN4cute5tupleIJiiiiEEENS1_10collective13CollectiveMmaINS1_35MainloopSm100TmaUmmaWarpSpecializedILi2ELi2ELi4ENS5_IJNS4_1CILi1EEESB_SB_EEEEENS5_IJNSA_ILi128EEENSA_ILi32EEENSA_ILi256EEEEEENS_10bfloat16_tENS5_IJlSB_lEEESI_SJ_NS4_8TiledMMAINS4_8MMA_AtomIJNS4_20SM100_MMA_F16BF16_SSISI_SI_fLi128ELi32ELNS4_4UMMA5MajorE0ELSO_0ELNSN_7ScaleInE0ELSP_0EEEEEENS4_6LayoutISC_NS5_IJNSA_ILi0EEEST_ST_EEEEENS5_IJNS4_10UnderscoreESW_SW_EEEEENS4_13SM90_TMA_LOADENS4_14ComposedLayoutINS4_7SwizzleILi3ELi4ELi3EEENS4_18smem_ptr_flag_bitsILi16EEENSS_INS5_IJNSA_ILi8EEENSA_ILi64EEEEEENS5_IJS16_SB_EEEEEEEvNS4_8identityESZ_S1A_vS1B_EENS_8epilogue10collective18CollectiveEpilogueINS1D_23Sm100TmaWarpSpecializedILi2ELi1ELi32ELb1ELb0EEEJSH_NS5_IJNSS_ISE_SB_EENSS_ISF_SB_EEEEESI_SJ_SI_SJ_NS1D_6fusion15FusionCallbacksIS1H_NS1L_17LinearCombinationISI_fSI_fLNS_15FloatRoundStyleE2EEESH_S1K_JEEENS4_5SM1004TMEM4LOAD26SM100_TMEM_LOAD_32dp32b32xESZ_NS10_INS11_ILi2ELi4ELi3EEES14_NSS_INS5_IJS15_SF_EEENS5_IJSF_SB_EEEEEEENS4_39AutoVectorizingCopyWithAssumedAlignmentILi128EEENS4_14SM90_TMA_STOREES1Z_S21_S21_EEEvvEEEEvNT_6ParamsE)
        .other          _ZN7cutlass13device_kernelINS_4gemm6kernel13GemmUniversalIN4cute5tupleIJiiiiEEENS1_10collective13CollectiveMmaINS1_35MainloopSm100TmaUmmaWarpSpecializedILi2ELi2ELi4ENS5_IJNS4_1CILi1EEESB_SB_EEEEENS5_IJNSA_ILi128EEENSA_ILi32EEENSA_ILi256EEEEEENS_10bfloat16_tENS5_IJlSB_lEEESI_SJ_NS4_8TiledMMAINS4_8MMA_AtomIJNS4_20SM100_MMA_F16BF16_SSISI_SI_fLi128ELi32ELNS4_4UMMA5MajorE0ELSO_0ELNSN_7ScaleInE0ELSP_0EEEEEENS4_6LayoutISC_NS5_IJNSA_ILi0EEEST_ST_EEEEENS5_IJNS4_10UnderscoreESW_SW_EEEEENS4_13SM90_TMA_LOADENS4_14ComposedLayoutINS4_7SwizzleILi3ELi4ELi3EEENS4_18smem_ptr_flag_bitsILi16EEENSS_INS5_IJNSA_ILi8EEENSA_ILi64EEEEEENS5_IJS16_SB_EEEEEEEvNS4_8identityESZ_S1A_vS1B_EENS_8epilogue10collective18CollectiveEpilogueINS1D_23Sm100TmaWarpSpecializedILi2ELi1ELi32ELb1ELb0EEEJSH_NS5_IJNSS_ISE_SB_EENSS_ISF_SB_EEEEESI_SJ_SI_SJ_NS1D_6fusion15FusionCallbacksIS1H_NS1L_17LinearCombinationISI_fSI_fLNS_15FloatRoundStyleE2EEESH_S1K_JEEENS4_5SM1004TMEM4LOAD26SM100_TMEM_LOAD_32dp32b32xESZ_NS10_INS11_ILi2ELi4ELi3EEES14_NSS_INS5_IJS15_SF_EEENS5_IJSF_SB_EEEEEEENS4_39AutoVectorizingCopyWithAssumedAlignmentILi128EEENS4_14SM90_TMA_STOREES1Z_S21_S21_EEEvvEEEEvNT_6ParamsE,@"STO_CUDA_ENTRY STV_DEFAULT"
_ZN7cutlass13device_kernelINS_4gemm6kernel13GemmUniversalIN4cute5tupleIJiiiiEEENS1_10collective13CollectiveMmaINS1_35MainloopSm100TmaUmmaWarpSpecializedILi2ELi2ELi4ENS5_IJNS4_1CILi1EEESB_SB_EEEEENS5_IJNSA_ILi128EEENSA_ILi32EEENSA_ILi256EEEEEENS_10bfloat16_tENS5_IJlSB_lEEESI_SJ_NS4_8TiledMMAINS4_8MMA_AtomIJNS4_20SM100_MMA_F16BF16_SSISI_SI_fLi128ELi32ELNS4_4UMMA5MajorE0ELSO_0ELNSN_7ScaleInE0ELSP_0EEEEEENS4_6LayoutISC_NS5_IJNSA_ILi0EEEST_ST_EEEEENS5_IJNS4_10UnderscoreESW_SW_EEEEENS4_13SM90_TMA_LOADENS4_14ComposedLayoutINS4_7SwizzleILi3ELi4ELi3EEENS4_18smem_ptr_flag_bitsILi16EEENSS_INS5_IJNSA_ILi8EEENSA_ILi64EEEEEENS5_IJS16_SB_EEEEEEEvNS4_8identityESZ_S1A_vS1B_EENS_8epilogue10collective18CollectiveEpilogueINS1D_23Sm100TmaWarpSpecializedILi2ELi1ELi32ELb1ELb0EEEJSH_NS5_IJNSS_ISE_SB_EENSS_ISF_SB_EEEEESI_SJ_SI_SJ_NS1D_6fusion15FusionCallbacksIS1H_NS1L_17LinearCombinationISI_fSI_fLNS_15FloatRoundStyleE2EEESH_S1K_JEEENS4_5SM1004TMEM4LOAD26SM100_TMEM_LOAD_32dp32b32xESZ_NS10_INS11_ILi2ELi4ELi3EEES14_NSS_INS5_IJS15_SF_EEENS5_IJSF_SB_EEEEEEENS4_39AutoVectorizingCopyWithAssumedAlignmentILi128EEENS4_14SM90_TMA_STOREES1Z_S21_S21_EEEvvEEEEvNT_6ParamsE:
[----:B------:R-:W1:Y:S01]  /*0000*/  LDC R1, c[0x0][0x37c] ;  /* 0x0000df00ff017b82 */ /* 0x000e620000000800 */
[----:B------:R-:W2:Y:S01]  /*0010*/  S2R R108, SR_TID.X ;  /* 0x00000000006c7919 */ /* 0x000ea20000002100 */
[----:B------:R-:W3:Y:S01]  /*0020*/  LDCU.64 UR8, c[0x0][0x890] ;  /* 0x00011200ff0877ac */ /* 0x000ee20008000a00 */
[----:B------:R-:W-:Y:S02]  /*0030*/  PRMT R94, RZ, 0x7610, R94 ;  /* 0x00007610ff5e7816 */ /* 0x000fe4000000005e */
[----:B------:R-:W-:Y:S01]  /*0040*/  ELECT P5, URZ, PT ;  /* 0x0000000000ff782f */ /* 0x000fe200038a0000 */
[----:B------:R-:W4:Y:S01]  /*0050*/  LDCU.64 UR46, c[0x0][0x358] ;  /* 0x00006b00ff2e77ac */ /* 0x000f220008000a00 */
[----:B---3--:R-:W-:-:S04]  /*0060*/  UISETP.NE.U32.AND UP0, UPT, UR8, URZ, UPT ;  /* 0x000000ff0800728c */ /* 0x008fc8000bf05070 */
[----:B------:R-:W-:Y:S01]  /*0070*/  UISETP.NE.AND.EX UP0, UPT, UR9, URZ, UPT, UP0 ;  /* 0x000000ff0900728c */ /* 0x000fe2000bf05300 */
[----:B--2---:R-:W-:-:S05]  /*0080*/  SHF.R.U32.HI R95, RZ, 0x5, R108 ;  /* 0x00000005ff5f7819 */ /* 0x004fca000001166c */
[----:B------:R-:W2:Y:S02]  /*0090*/  SHFL.IDX PT, R0, R95, RZ, 0x1f ;  /* 0x00001fff5f007589 */ /* 0x000ea400000e0000 */
[----:B--2---:R-:W-:Y:S01]  /*00a0*/  R2UR UR10, R0 ;  /* 0x00000000000a72ca */ /* 0x004fe200000e0000 */
[----:B-1--4-:R-:W-:-:S14]  /*00b0*/  BRA.U UP0, `(.L_x_0) ;  /* 0x00000001002c7547 */ /* 0x012fdc000b800000 */
[----:B------:R-:W1:Y:S02]  /*00c0*/  LDCU.64 UR4, c[0x0][0x888] ;  /* 0x00011100ff0477ac */ /* 0x000e640008000a00 */
[----:B-1----:R-:W-:-:S04]  /*00d0*/  UISETP.NE.U32.AND UP0, UPT, UR4, URZ, UPT ;  /* 0x000000ff0400728c */ /* 0x002fc8000bf05070 */
[----:B------:R-:W-:-:S09]  /*00e0*/  UISETP.NE.AND.EX UP0, UPT, UR5, URZ, UPT, UP0 ;  /* 0x000000ff0500728c */ /* 0x000fd2000bf05300 */
[----:B------:R-:W-:Y:S05]  /*00f0*/  BRA.U !UP0, `(.L_x_1) ;  /* 0x0000000108107547 */ /* 0x000fea000b800000 */
[----:B------:R-:W1:Y:S02]  /*0100*/  LDC.64 R48, c[0x0][0x888] ;  /* 0x00022200ff307b82 */ /* 0x000e640000000a00 */
[----:B-1----:R1:W5:Y:S01]  /*0110*/  LDG.E R48, desc[UR46][R48.64] ;  /* 0x0000002e30307981 */ /* 0x002362000c1e1900 */
[----:B------:R-:W-:Y:S01]  /*0120*/  HFMA2 R94, -RZ, RZ, 0, 5.9604644775390625e-08 ;  /* 0x00000001ff5e7431 */ /* 0x000fe200000001ff */
[----:B------:R-:W-:Y:S05]  /*0130*/  BRA `(.L_x_0) ;  /* 0x00000000000c7947 */ /* 0x000fea0003800000 */
.L_x_1:
[----:B------:R-:W1:Y:S01]  /*0140*/  LDCU UR4, c[0x0][0x880] ;  /* 0x00011000ff0477ac */ /* 0x000e620008000800 */
[----:B------:R-:W-:Y:S01]  /*0150*/  HFMA2 R94, -RZ, RZ, 0, 5.9604644775390625e-08 ;  /* 0x00000001ff5e7431 */ /* 0x000fe200000001ff */
[----:B-1----:R-:W-:-:S07]  /*0160*/  MOV R48, UR4 ;  /* 0x0000000400307c02 */ /* 0x002fce0008000f00 */
.L_x_0:
[----:B------:R-:W2:Y:S02]  /*0170*/  LDCU.64 UR4, c[0x0][0x8b0] ;  /* 0x00011600ff0477ac */ /* 0x000ea40008000a00 */
[----:B--2---:R-:W-:-:S04]  /*0180*/  UISETP.NE.U32.AND UP0, UPT, UR4, URZ, UPT ;  /* 0x000000ff0400728c */ /* 0x004fc8000bf05070 */
[----:B------:R-:W-:-:S09]  /*0190*/  UISETP.NE.AND.EX UP0, UPT, UR5, URZ, UPT, UP0 ;  /* 0x000000ff0500728c */ /* 0x000fd2000bf05300 */
[----:B------:R-:W-:Y:S05]  /*01a0*/  BRA.U UP0, `(.L_x_2) ;  /* 0x0000000100247547 */ /* 0x000fea000b800000 */
[----:B------:R-:W2:Y:S02]  /*01b0*/  LDCU.64 UR4, c[0x0][0x8a8] ;  /* 0x00011500ff0477ac */ /* 0x000ea40008000a00 */
[----:B--2---:R-:W-:-:S04]  /*01c0*/  UISETP.NE.U32.AND UP0, UPT, UR4, URZ, UPT ;  /* 0x000000ff0400728c */ /* 0x004fc8000bf05070 */
[----:B------:R-:W-:-:S09]  /*01d0*/  UISETP.NE.AND.EX UP0, UPT, UR5, URZ, UPT, UP0 ;  /* 0x000000ff0500728c */ /* 0x000fd2000bf05300 */
[----:B------:R-:W-:Y:S05]  /*01e0*/  BRA.U !UP0, `(.L_x_3) ;  /* 0x00000001080c7547 */ /* 0x000fea000b800000 */
[----:B------:R-:W2:Y:S02]  /*01f0*/  LDC.64 R2, c[0x0][0x8a8] ;  /* 0x00022a00ff027b82 */ /* 0x000ea40000000a00 */
[----:B--2---:R2:W5:Y:S01]  /*0200*/  LDG.E R47, desc[UR46][R2.64] ;  /* 0x0000002e022f7981 */ /* 0x004562000c1e1900 */
[----:B------:R-:W-:Y:S05]  /*0210*/  BRA `(.L_x_2) ;  /* 0x0000000000087947 */ /* 0x000fea0003800000 */
.L_x_3:
[----:B------:R-:W2:Y:S02]  /*0220*/  LDCU UR4, c[0x0][0x8a0] ;  /* 0x00011400ff0477ac */ /* 0x000ea40008000800 */
[----:B--2---:R-:W-:Y:S02]  /*0230*/  MOV R47, UR4 ;  /* 0x00000004002f7c02 */ /* 0x004fe40008000f00 */
.L_x_2:
[----:B------:R-:W-:Y:S01]  /*0240*/  IMAD.U32 R0, RZ, RZ, UR10 ;  /* 0x0000000aff007e24 */ /* 0x000fe2000f8e00ff */
[----:B------:R-:W-:Y:S04]  /*0250*/  BSSY.RECONVERGENT B0, `(.L_x_4) ;  /* 0x000000c000007945 */ /* 0x000fe80003800200 */
[C---:B------:R-:W-:Y:S02]  /*0260*/  ISETP.NE.OR P1, PT, R0.reuse, 0x1, !P5 ;  /* 0x000000010000780c */ /* 0x040fe40006f25670 */
[----:B------:R-:W-:-:S11]  /*0270*/  ISETP.NE.OR P0, PT, R0, 0x3, !P5 ;  /* 0x000000030000780c */ /* 0x000fd60006f05670 */
[----:B------:R-:W-:Y:S05]  /*0280*/  @P1 BRA `(.L_x_5) ;  /* 0x0000000000201947 */ /* 0x000fea0003800000 */
[----:B------:R-:W3:Y:S02]  /*0290*/  LDCU.64 UR4, c[0x0][0x348] ;  /* 0x00006900ff0477ac */ /* 0x000ee40008000a00 */
[----:B---3--:R-:W-:Y:S02]  /*02a0*/  UIADD3 UR6, UP1, UPT, UR4, 0x80, URZ ;  /* 0x0000008004067890 */ /* 0x008fe4000ff3e0ff */
[----:B------:R-:W-:Y:S02]  /*02b0*/  UIADD3 UR4, UP0, UPT, UR4, 0x180, URZ ;  /* 0x0000018004047890 */ /* 0x000fe4000ff1e0ff */
[----:B------:R-:W-:Y:S02]  /*02c0*/  UIADD3.X UR7, UPT, UPT, URZ, UR5, URZ, UP1, !UPT ;  /* 0x00000005ff077290 */ /* 0x000fe40008ffe4ff */
[----:B------:R-:W-:-:S07]  /*02d0*/  UIADD3.X UR5, UPT, UPT, URZ, UR5, URZ, UP0, !UPT ;  /* 0x00000005ff057290 */ /* 0x000fce00087fe4ff */
[----:B------:R3:W-:Y:S02]  /*02e0*/  UTMACCTL.PF [UR6] ;  /* 0x00000000060079b9 */ /* 0x0007e40008040000 */
[----:B------:R3:W-:Y:S02]  /*02f0*/  UTMACCTL.PF [UR4] ;  /* 0x00000000040079b9 */ /* 0x0007e40008040000 */
[----:B---3--:R-:W-:Y:S01]  /*0300*/  NOP ;  /* 0x0000000000007918 */ /* 0x008fe20000000000 */
.L_x_5:
[----:B------:R-:W-:Y:S05]  /*0310*/  BSYNC.RECONVERGENT B0 ;  /* 0x0000000000007941 */ /* 0x000fea0003800200 */
.L_x_4:
[----:B------:R-:W-:Y:S04]  /*0320*/  BSSY.RECONVERGENT B0, `(.L_x_6) ;  /* 0x000000a000007945 */ /* 0x000fe80003800200 */
        /* <DEDUP_REMOVED lines=9> */
.L_x_7:
[----:B------:R-:W-:Y:S05]  /*03c0*/  BSYNC.RECONVERGENT B0 ;  /* 0x0000000000007941 */ /* 0x000fea0003800200 */
.L_x_6:
[----:B------:R-:W3:Y:S01]  /*03d0*/  LDCU.64 UR4, c[0x0][0x888] ;  /* 0x00011100ff0477ac */ /* 0x000ee20008000a00 */
[----:B------:R-:W-:Y:S02]  /*03e0*/  UISETP.EQ.U32.AND UP1, UPT, UR8, URZ, UPT ;  /* 0x000000ff0800728c */ /* 0x000fe4000bf22070 */
[----:B------:R-:W-:Y:S02]  /*03f0*/  UPLOP3.LUT UP2, UPT, UPT, UPT, UPT, 0x80, 0x8 ;  /* 0x000000000008789c */ /* 0x000fe40003f4f070 */
[----:B---3--:R-:W-:-:S04]  /*0400*/  UISETP.NE.U32.AND UP0, UPT, UR4, URZ, UPT ;  /* 0x000000ff0400728c */ /* 0x008fc8000bf05070 */
[----:B------:R-:W-:-:S04]  /*0410*/  UISETP.NE.AND.EX UP0, UPT, UR5, URZ, UPT, UP0 ;  /* 0x000000ff0500728c */ /* 0x000fc8000bf05300 */
[----:B------:R-:W-:-:S04]  /*0420*/  UISETP.EQ.OR.EX UP3, UPT, UR9, URZ, !UP0, UP1 ;  /* 0x000000ff0900728c */ /* 0x000fc8000c762710 */
[----:B------:R-:W-:-:S05]  /*0430*/  UP2UR UR38, UPR, URZ, 0x8 ;  /* 0x00000008ff267883 */ /* 0x000fca0008000000 */
[----:B------:R-:W-:Y:S07]  /*0440*/  BRA.U !UP3, `(.L_x_8) ;  /* 0x000000010b207547 */ /* 0x000fee000b800000 */
[----:B------:R-:W-:Y:S01]  /*0450*/  UISETP.NE.U32.AND UP2, UPT, UR8, URZ, UPT ;  /* 0x000000ff0800728c */ /* 0x000fe2000bf45070 */
[----:B-----5:R-:W-:Y:S01]  /*0460*/  FSETP.NEU.AND P0, PT, R48, RZ, PT ;  /* 0x000000ff3000720b */ /* 0x020fe20003f0d000 */
[----:B------:R-:W-:Y:S02]  /*0470*/  USEL UR4, URZ, 0xffffffff, UP0 ;  /* 0xffffffffff047887 */ /* 0x000fe40008000000 */
[----:B------:R-:W-:-:S10]  /*0480*/  UISETP.NE.AND.EX UP2, UPT, UR9, URZ, UPT, UP2 ;  /* 0x000000ff0900728c */ /* 0x000fd4000bf45320 */
[----:B------:R-:W-:Y:S01]  /*0490*/  VOTEU.ANY UP1, P0 ;  /* 0x0000000000ff7886 */ /* 0x000fe20000020100 */
[----:B------:R-:W-:-:S04]  /*04a0*/  @!UP2 USEL UR4, URZ, 0xffffffff, UP1 ;  /* 0xffffffffff04a887 */ /* 0x000fc80008800000 */
[----:B------:R-:W-:-:S04]  /*04b0*/  ULOP3.LUT UR4, UR4, 0x1, URZ, 0xc0, !UPT ;  /* 0x0000000104047892 */ /* 0x000fc8000f8ec0ff */
[----:B------:R-:W-:-:S11]  /*04c0*/  UISETP.NE.U32.AND UP2, UPT, UR4, 0x1, UPT ;  /* 0x000000010400788c */ /* 0x000fd6000bf45070 */
.L_x_8:
[----:B--2---:R-:W2:Y:S01]  /*04d0*/  SHFL.IDX PT, R2, R95, RZ, 0x1f ;  /* 0x00001fff5f027589 */ /* 0x004ea200000e0000 */
[----:B------:R-:W-:-:S04]  /*04e0*/  UISETP.NE.AND UP1, UPT, UR10, 0x2, UPT ;  /* 0x000000020a00788c */ /* 0x000fc8000bf25270 */
[----:B------:R-:W-:Y:S01]  /*04f0*/  USEL UR18, URZ, 0x1, UP1 ;  /* 0x00000001ff127887 */ /* 0x000fe20008800000 */
[----:B--2---:R-:W-:-:S13]  /*0500*/  ISETP.NE.AND P0, PT, R2, RZ, PT ;  /* 0x000000ff0200720c */ /* 0x004fda0003f05270 */
[----:B------:R-:W-:Y:S05]  /*0510*/  @P0 BRA `(.L_x_9) ;  /* 0x0000000000380947 */ /* 0x000fea0003800000 */
[----:B------:R-:W2:Y:S01]  /*0520*/  S2UR UR4, SR_CgaCtaId ;  /* 0x00000000000479c3 */ /* 0x000ea20000008800 */
[----:B------:R-:W-:Y:S01]  /*0530*/  UMOV UR5, 0x400 ;  /* 0x0000040000057882 */ /* 0x000fe20000000000 */
[----:B------:R-:W-:Y:S01]  /*0540*/  UMOV UR6, 0x1 ;  /* 0x0000000100067882 */ /* 0x000fe20000000000 */
[----:B------:R-:W-:Y:S01]  /*0550*/  ELECT P0, URZ, PT ;  /* 0x0000000000ff782f */ /* 0x000fe20003800000 */
[----:B------:R-:W-:-:S04]  /*0560*/  UIADD3 UR6, UPT, UPT, -UR6, 0x100000, URZ ;  /* 0x0010000006067890 */ /* 0x000fc8000fffe1ff */
[----:B------:R-:W-:Y:S02]  /*0570*/  USHF.L.U32 UR7, UR6, 0xb, URZ ;  /* 0x0000000b06077899 */ /* 0x000fe400080006ff */
[----:B------:R-:W-:Y:S02]  /*0580*/  USHF.L.U32 UR6, UR6, 0x1, URZ ;  /* 0x0000000106067899 */ /* 0x000fe400080006ff */
[----:B--2---:R-:W-:Y:S01]  /*0590*/  ULEA UR4, UR4, UR5, 0x18 ;  /* 0x0000000504047291 */ /* 0x004fe2000f8ec0ff */
[----:B------:R-:W2:Y:S11]  /*05a0*/  FENCE.VIEW.ASYNC.S ;  /* 0x00000000000073c6 */ /* 0x000eb60000000000 */
[----:B--2---:R2:W3:Y:S01]  /*05b0*/  SYNCS.EXCH.64 URZ, [UR4], UR6 ;  /* 0x0000000604ff75b2 */ /* 0x0044e20008000100 */
[----:B------:R2:W4:Y:S01]  /*05c0*/  SYNCS.EXCH.64 URZ, [UR4+0x10], UR6 ;  /* 0x0000100604ff75b2 */ /* 0x0005220008000100 */
[----:B------:R2:W1:Y:S01]  /*05d0*/  SYNCS.EXCH.64 URZ, [UR4+0x8], UR6 ;  /* 0x0000080604ff75b2 */ /* 0x0004620008000100 */
[----:B------:R2:W1:Y:S01]  /*05e0*/  SYNCS.EXCH.64 URZ, [UR4+0x18], UR6 ;  /* 0x0000180604ff75b2 */ /* 0x0004620008000100 */
[----:B------:R-:W-:Y:S01]  /*05f0*/  NOP ;  /* 0x0000000000007918 */ /* 0x000fe20000000000 */
.L_x_9:
[----:B------:R-:W2:Y:S01]  /*0600*/  SHFL.IDX PT, R2, R95, RZ, 0x1f ;  /* 0x00001fff5f027589 */ /* 0x000ea200000e0000 */
[----:B------:R-:W-:Y:S01]  /*0610*/  NOP ;  /* 0x0000000000007918 */ /* 0x000fe20000000000 */
[----:B--2---:R-:W-:-:S13]  /*0620*/  ISETP.NE.AND P0, PT, R2, 0x1, PT ;  /* 0x000000010200780c */ /* 0x004fda0003f05270 */
[----:B------:R-:W-:Y:S05]  /*0630*/  @P0 BRA `(.L_x_10) ;  /* 0x0000000000480947 */ /* 0x000fea0003800000 */
[----:B------:R-:W2:Y:S01]  /*0640*/  S2UR UR4, SR_CgaCtaId ;  /* 0x00000000000479c3 */ /* 0x000ea20000008800 */
[----:B------:R-:W-:Y:S01]  /*0650*/  UMOV UR5, 0x400 ;  /* 0x0000040000057882 */ /* 0x000fe20000000000 */
[----:B------:R-:W-:Y:S01]  /*0660*/  UMOV UR8, 0x20 ;  /* 0x0000002000087882 */ /* 0x000fe20000000000 */
[----:B------:R-:W-:Y:S01]  /*0670*/  UMOV UR6, 0x80 ;  /* 0x0000008000067882 */ /* 0x000fe20000000000 */
[----:B------:R-:W-:-:S04]  /*0680*/  UIADD3 UR8, UPT, UPT, -UR8, 0x100000, URZ ;  /* 0x0010000008087890 */ /* 0x000fc8000fffe1ff */
[----:B------:R-:W-:Y:S02]  /*0690*/  USHF.L.U32 UR9, UR8, 0xb, URZ ;  /* 0x0000000b08097899 */ /* 0x000fe400080006ff */
[----:B------:R-:W-:Y:S02]  /*06a0*/  USHF.L.U32 UR8, UR8, 0x1, URZ ;  /* 0x0000000108087899 */ /* 0x000fe400080006ff */
[----:B------:R-:W-:-:S04]  /*06b0*/  UIADD3 UR6, UPT, UPT, -UR6, 0x100000, URZ ;  /* 0x0010000006067890 */ /* 0x000fc8000fffe1ff */
[----:B------:R-:W-:Y:S02]  /*06c0*/  USHF.L.U32 UR7, UR6, 0xb, URZ ;  /* 0x0000000b06077899 */ /* 0x000fe400080006ff */
[----:B------:R-:W-:Y:S01]  /*06d0*/  USHF.L.U32 UR6, UR6, 0x1, URZ ;  /* 0x0000000106067899 */ /* 0x000fe200080006ff */
[----:B------:R-:W-:Y:S01]  /*06e0*/  ELECT P0, URZ, PT ;  /* 0x0000000000ff782f */ /* 0x000fe20003800000 */
[----:B--2---:R-:W-:Y:S01]  /*06f0*/  ULEA UR4, UR4, UR5, 0x18 ;  /* 0x0000000504047291 */ /* 0x004fe2000f8ec0ff */
[----:B------:R-:W2:Y:S11]  /*0700*/  FENCE.VIEW.ASYNC.S ;  /* 0x00000000000073c6 */ /* 0x000eb60000000000 */
[----:B--2---:R2:W1:Y:S01]  /*0710*/  SYNCS.EXCH.64 URZ, [UR4+0x20], UR8 ;  /* 0x0000200804ff75b2 */ /* 0x0044620008000100 */
[----:B------:R2:W1:Y:S01]  /*0720*/  SYNCS.EXCH.64 URZ, [UR4+0x30], UR6 ;  /* 0x0000300604ff75b2 */ /* 0x0004620008000100 */
[----:B------:R2:W1:Y:S01]  /*0730*/  SYNCS.EXCH.64 URZ, [UR4+0x28], UR8 ;  /* 0x0000280804ff75b2 */ /* 0x0004620008000100 */
[----:B------:R2:W1:Y:S01]  /*0740*/  SYNCS.EXCH.64 URZ, [UR4+0x38], UR6 ;  /* 0x0000380604ff75b2 */ /* 0x0004620008000100 */
[----:B------:R-:W-:Y:S01]  /*0750*/  NOP ;  /* 0x0000000000007918 */ /* 0x000fe20000000000 */
.L_x_10:
[----:B------:R-:W3:Y:S01]  /*0760*/  SHFL.IDX PT, R2, R95, RZ, 0x1f ;  /* 0x00001fff5f027589 */ /* 0x000ee200000e0000 */
[----:B------:R-:W-:Y:S01]  /*0770*/  NOP ;  /* 0x0000000000007918 */ /* 0x000fe20000000000 */
[----:B---3--:R-:W-:-:S13]  /*0780*/  ISETP.NE.AND P0, PT, R2, 0x3, PT ;  /* 0x000000030200780c */ /* 0x008fda0003f05270 */
[----:B------:R-:W-:Y:S05]  /*0790*/  @P0 BRA `(.L_x_11) ;  /* 0x0000000000300947 */ /* 0x000fea0003800000 */
[----:B--2---:R-:W2:Y:S01]  /*07a0*/  S2UR UR6, SR_CgaCtaId ;  /* 0x00000000000679c3 */ /* 0x004ea20000008800 */
[----:B------:R-:W-:Y:S01]  /*07b0*/  UMOV UR4, 0x400 ;  /* 0x0000040000047882 */ /* 0x000fe20000000000 */
[----:B------:R-:W-:Y:S01]  /*07c0*/  UMOV UR5, 0x20 ;  /* 0x0000002000057882 */ /* 0x000fe20000000000 */
[----:B------:R-:W-:Y:S01]  /*07d0*/  ELECT P0, URZ, PT ;  /* 0x0000000000ff782f */ /* 0x000fe20003800000 */
[----:B--2---:R-:W-:Y:S02]  /*07e0*/  ULEA UR6, UR6, UR4, 0x18 ;  /* 0x0000000406067291 */ /* 0x004fe4000f8ec0ff */
[----:B------:R-:W-:-:S04]  /*07f0*/  UIADD3 UR4, UPT, UPT, -UR5, 0x100000, URZ ;  /* 0x0010000005047890 */ /* 0x000fc8000fffe1ff */
[----:B------:R-:W-:Y:S02]  /*0800*/  USHF.L.U32 UR5, UR4, 0xb, URZ ;  /* 0x0000000b04057899 */ /* 0x000fe400080006ff */
[----:B------:R-:W-:Y:S01]  /*0810*/  USHF.L.U32 UR4, UR4, 0x1, URZ ;  /* 0x0000000104047899 */ /* 0x000fe200080006ff */
[----:B------:R-:W2:Y:S11]  /*0820*/  FENCE.VIEW.ASYNC.S ;  /* 0x00000000000073c6 */ /* 0x000eb60000000000 */
[----:B--2---:R3:W2:Y:S01]  /*0830*/  SYNCS.EXCH.64 URZ, [UR6+0x40], UR4 ;  /* 0x0000400406ff75b2 */ /* 0x0046a20008000100 */
[----:B------:R3:W1:Y:S02]  /*0840*/  SYNCS.EXCH.64 URZ, [UR6+0x48], UR4 ;  /* 0x0000480406ff75b2 */ /* 0x0006640008000100 */
[----:B---3--:R-:W-:Y:S01]  /*0850*/  NOP ;  /* 0x0000000000007918 */ /* 0x008fe20000000000 */
.L_x_11:
[----:B------:R-:W3:Y:S01]  /*0860*/  SHFL.IDX PT, R2, R95, RZ, 0x1f ;  /* 0x00001fff5f027589 */ /* 0x000ee200000e0000 */
[----:B------:R-:W-:Y:S01]  /*0870*/  NOP ;  /* 0x0000000000007918 */ /* 0x000fe20000000000 */
[----:B---3--:R-:W-:-:S13]  /*0880*/  ISETP.NE.AND P0, PT, R2, 0x4, PT ;  /* 0x000000040200780c */ /* 0x008fda0003f05270 */
[----:B------:R-:W-:Y:S05]  /*0890*/  @P0 BRA `(.L_x_12) ;  /* 0x00000000004c0947 */ /* 0x000fea0003800000 */
[----:B--2---:R-:W2:Y:S01]  /*08a0*/  S2UR UR6, SR_CgaCtaId ;  /* 0x00000000000679c3 */ /* 0x004ea20000008800 */
[----:B------:R-:W-:Y:S01]  /*08b0*/  UMOV UR4, 0x100 ;  /* 0x0000010000047882 */ /* 0x000fe20000000000 */
[----:B------:R-:W-:Y:S01]  /*08c0*/  UMOV UR5, 0x400 ;  /* 0x0000040000057882 */ /* 0x000fe20000000000 */
[----:B------:R-:W-:Y:S01]  /*08d0*/  USEL UR4, UR4, 0xe0, UP2 ;  /* 0x000000e004047887 */ /* 0x000fe20009000000 */
[----:B------:R-:W-:Y:S01]  /*08e0*/  UMOV UR8, 0x1 ;  /* 0x0000000100087882 */ /* 0x000fe20000000000 */
[----:B------:R-:W-:Y:S01]  /*08f0*/  ELECT P0, URZ, PT ;  /* 0x0000000000ff782f */ /* 0x000fe20003800000 */
[----:B------:R-:W-:-:S04]  /*0900*/  UIADD3 UR8, UPT, UPT, -UR8, 0x100000, URZ ;  /* 0x0010000008087890 */ /* 0x000fc8000fffe1ff */
[----:B------:R-:W-:Y:S02]  /*0910*/  USHF.L.U32 UR9, UR8, 0xb, URZ ;  /* 0x0000000b08097899 */ /* 0x000fe400080006ff */
[----:B------:R-:W-:Y:S02]  /*0920*/  USHF.L.U32 UR8, UR8, 0x1, URZ ;  /* 0x0000000108087899 */ /* 0x000fe400080006ff */
[----:B--2---:R-:W-:Y:S02]  /*0930*/  ULEA UR6, UR6, UR5, 0x18 ;  /* 0x0000000506067291 */ /* 0x004fe4000f8ec0ff */
[----:B------:R-:W-:-:S04]  /*0940*/  UIADD3 UR4, UPT, UPT, -UR4, 0x100000, URZ ;  /* 0x0010000004047890 */ /* 0x000fc8000fffe1ff */
[----:B------:R-:W-:Y:S02]  /*0950*/  USHF.L.U32 UR5, UR4, 0xb, URZ ;  /* 0x0000000b04057899 */ /* 0x000fe400080006ff */
[----:B------:R-:W-:Y:S01]  /*0960*/  USHF.L.U32 UR4, UR4, 0x1, URZ ;  /* 0x0000000104047899 */ /* 0x000fe200080006ff */
[----:B------:R-:W2:Y:S03]  /*0970*/  FENCE.VIEW.ASYNC.S ;  /* 0x00000000000073c6 */ /* 0x000ea60000000000 */
[----:B--2---:R3:W2:Y:S08]  /*0980*/  SYNCS.EXCH.64 URZ, [UR6+0x50], UR8 ;  /* 0x0000500806ff75b2 */ /* 0x0046b00008000100 */
[----:B------:R3:W1:Y:S01]  /*0990*/  SYNCS.EXCH.64 URZ, [UR6+0x60], UR4 ;  /* 0x0000600406ff75b2 */ /* 0x0006620008000100 */
[----:B------:R3:W1:Y:S01]  /*09a0*/  SYNCS.EXCH.64 URZ, [UR6+0x58], UR8 ;  /* 0x0000580806ff75b2 */ /* 0x0006620008000100 */
[----:B------:R3:W1:Y:S02]  /*09b0*/  SYNCS.EXCH.64 URZ, [UR6+0x68], UR4 ;  /* 0x0000680406ff75b2 */ /* 0x0006640008000100 */
[----:B---3--:R-:W-:Y:S01]  /*09c0*/  NOP ;  /* 0x0000000000007918 */ /* 0x008fe20000000000 */
.L_x_12:
[----:B------:R-:W3:Y:S01]  /*09d0*/  SHFL.IDX PT, R2, R95, RZ, 0x1f ;  /* 0x00001fff5f027589 */ /* 0x000ee200000e0000 */
[----:B------:R-:W-:Y:S01]  /*09e0*/  NOP ;  /* 0x0000000000007918 */ /* 0x000fe20000000000 */
[----:B---3--:R-:W-:-:S13]  /*09f0*/  ISETP.NE.AND P0, PT, R2, 0x5, PT ;  /* 0x000000050200780c */ /* 0x008fda0003f05270 */
[----:B------:R-:W-:Y:S05]  /*0a00*/  @P0 BRA `(.L_x_13) ;  /* 0x0000000000580947 */ /* 0x000fea0003800000 */
[----:B--2---:R-:W2:Y:S01]  /*0a10*/  S2UR UR4, SR_CgaCtaId ;  /* 0x00000000000479c3 */ /* 0x004ea20000008800 */
        /* <DEDUP_REMOVED lines=12> */
[----:B--2---:R3:W2:Y:S01]  /*0ae0*/  SYNCS.EXCH.64 URZ, [UR4+0x70], UR8 ;  /* 0x0000700804ff75b2 */ /* 0x0046a20008000100 */
[----:B------:R3:W1:Y:S01]  /*0af0*/  SYNCS.EXCH.64 URZ, [UR4+0x90], UR6 ;  /* 0x0000900604ff75b2 */ /* 0x0006620008000100 */
[----:B------:R3:W1:Y:S01]  /*0b00*/  SYNCS.EXCH.64 URZ, [UR4+0x78], UR8 ;  /* 0x0000780804ff75b2 */ /* 0x0006620008000100 */
[----:B------:R3:W1:Y:S01]  /*0b10*/  SYNCS.EXCH.64 URZ, [UR4+0x98], UR6 ;  /* 0x0000980604ff75b2 */ /* 0x0006620008000100 */
[----:B------:R3:W1:Y:S01]  /*0b20*/  SYNCS.EXCH.64 URZ, [UR4+0x80], UR8 ;  /* 0x0000800804ff75b2 */ /* 0x0006620008000100 */
[----:B------:R3:W1:Y:S01]  /*0b30*/  SYNCS.EXCH.64 URZ, [UR4+0xa0], UR6 ;  /* 0x0000a00604ff75b2 */ /* 0x0006620008000100 */
[----:B------:R3:W1:Y:S01]  /*0b40*/  SYNCS.EXCH.64 URZ, [UR4+0x88], UR8 ;  /* 0x0000880804ff75b2 */ /* 0x0006620008000100 */
[----:B------:R3:W1:Y:S02]  /*0b50*/  SYNCS.EXCH.64 URZ, [UR4+0xa8], UR6 ;  /* 0x0000a80604ff75b2 */ /* 0x0006640008000100 */
[----:B---3--:R-:W-:Y:S01]  /*0b60*/  NOP ;  /* 0x0000000000007918 */ /* 0x008fe20000000000 */
.L_x_13:
        /* <DEDUP_REMOVED lines=13> */
[----:B--2---:R3:W2:Y:S01]  /*0c40*/  SYNCS.EXCH.64 URZ, [UR4+0xb0], UR6 ;  /* 0x0000b00604ff75b2 */ /* 0x0046a20008000100 */
[----:B------:R3:W1:Y:S01]  /*0c50*/  SYNCS.EXCH.64 URZ, [UR4+0xc0], UR6 ;  /* 0x0000c00604ff75b2 */ /* 0x0006620008000100 */
[----:B------:R3:W1:Y:S01]  /*0c60*/  SYNCS.EXCH.64 URZ, [UR4+0xb8], UR6 ;  /* 0x0000b80604ff75b2 */ /* 0x0006620008000100 */
[----:B------:R3:W1:Y:S02]  /*0c70*/  SYNCS.EXCH.64 URZ, [UR4+0xc8], UR6 ;  /* 0x0000c80604ff75b2 */ /* 0x0006640008000100 */
[----:B---3--:R-:W-:Y:S01]  /*0c80*/  NOP ;  /* 0x0000000000007918 */ /* 0x008fe20000000000 */
.L_x_14:
[----:B------:R-:W3:Y:S01]  /*0c90*/  S2UR UR5, SR_CTAID.X ;  /* 0x00000000000579c3 */ /* 0x000ee20000002500 */
[----:B------:R-:W-:-:S05]  /*0ca0*/  CS2R.32 R93, SR_CgaSize ;  /* 0x00000000005d7805 */ /* 0x000fca0000008a00 */
[----:B------:R-:W-:-:S05]  /*0cb0*/  IMAD R93, R93, -0xa0, RZ ;  /* 0xffffff605d5d7824 */ /* 0x000fca00078e02ff */
[----:B--2---:R-:W-:-:S14]  /*0cc0*/  R2UR UR7, R93 ;  /* 0x000000005d0772ca */ /* 0x004fdc00000e0000 */
[----:B------:R-:W2:Y:S01]  /*0cd0*/  LDCU UR7, c[0x0][UR7+0x2b0] ;  /* 0x00005600070777ac */ /* 0x000ea20008000800 */
[----:B------:R-:W-:Y:S01]  /*0ce0*/  NOP ;  /* 0x0000000000007918 */ /* 0x000fe20000000000 */
[----:B------:R-:W-:-:S05]  /*0cf0*/  CS2R.32 R93, SR_CgaSize ;  /* 0x00000000005d7805 */ /* 0x000fca0000008a00 */
[----:B------:R-:W-:-:S05]  /*0d00*/  IMAD R93, R93, -0xa0, RZ ;  /* 0xffffff605d5d7824 */ /* 0x000fca00078e02ff */
[----:B------:R-:W-:-:S14]  /*0d10*/  R2UR UR6, R93 ;  /* 0x000000005d0672ca */ /* 0x000fdc00000e0000 */
[----:B------:R-:W4:Y:S01]  /*0d20*/  LDCU UR6, c[0x0][UR6+0x2b4] ;  /* 0x00005680060677ac */ /* 0x000f220008000800 */
[----:B------:R-:W1:Y:S08]  /*0d30*/  S2UR UR4, SR_CTAID.Y ;  /* 0x00000000000479c3 */ /* 0x000e700000002600 */
[----:B------:R-:W4:Y:S01]  /*0d40*/  LDC R10, c[0x0][0xb24] ;  /* 0x0002c900ff0a7b82 */ /* 0x000f220000000800 */
[----:B---3--:R-:W-:-:S02]  /*0d50*/  I2FP.F32.U32 R91, UR5 ;  /* 0x00000005005b7c45 */ /* 0x008fc40008201000 */
[----:B------:R-:W-:-:S05]  /*0d60*/  CS2R.32 R3, SR_CgaSize ;  /* 0x0000000000037805 */ /* 0x000fca0000008a00 */
[----:B------:R-:W-:-:S06]  /*0d70*/  IMAD R3, R3, -0xa0, RZ ;  /* 0xffffff6003037824 */ /* 0x000fcc00078e02ff */
[----:B------:R-:W3:Y:S01]  /*0d80*/  LDC R3, c[0x0][R3+0x2a0] ;  /* 0x0000a80003037b82 */ /* 0x000ee20000000800 */
[----:B------:R-:W-:Y:S01]  /*0d90*/  MOV R93, UR5 ;  /* 0x00000005005d7c02 */ /* 0x000fe20008000f00 */
[----:B--2---:R-:W-:Y:S01]  /*0da0*/  FMUL R91, R91, UR7 ;  /* 0x000000075b5b7c20 */ /* 0x004fe20008400000 */
[----:B-1----:R-:W-:Y:S02]  /*0db0*/  I2FP.F32.U32 R90, UR4 ;  /* 0x00000004005a7c45 */ /* 0x002fe40008201000 */
[----:B------:R-:W-:-:S05]  /*0dc0*/  CS2R.32 R2, SR_CgaSize ;  /* 0x0000000000027805 */ /* 0x000fca0000008a00 */
[----:B------:R-:W-:-:S06]  /*0dd0*/  IMAD R2, R2, -0xa0, RZ ;  /* 0xffffff6002027824 */ /* 0x000fcc00078e02ff */
[----:B------:R-:W1:Y:S01]  /*0de0*/  LDC R2, c[0x0][R2+0x2a4] ;  /* 0x0000a90002027b82 */ /* 0x000e620000000800 */
[----:B------:R-:W-:Y:S01]  /*0df0*/  MOV R92, UR4 ;  /* 0x00000004005c7c02 */ /* 0x000fe20008000f00 */
[----:B------:R-:W2:Y:S01]  /*0e00*/  F2I.U32.TRUNC.NTZ R91, R91 ;  /* 0x0000005b005b7305 */ /* 0x000ea2000020f000 */
[----:B----4-:R-:W-:-:S05]  /*0e10*/  FMUL R90, R90, UR6 ;  /* 0x000000065a5a7c20 */ /* 0x010fca0008400000 */
[----:B------:R-:W-:Y:S01]  /*0e20*/  BAR.SYNC.DEFER_BLOCKING 0x0 ;  /* 0x0000000000007b1d */ /* 0x000fe20000010000 */
[----:B------:R-:W-:-:S05]  /*0e30*/  ISETP.GE.AND P0, PT, R10, 0x1, PT ;  /* 0x000000010a00780c */ /* 0x000fca0003f06270 */
[----:B------:R-:W4:Y:S02]  /*0e40*/  F2I.U32.TRUNC.NTZ R90, R90 ;  /* 0x0000005a005a7305 */ /* 0x000f24000020f000 */
[----:B------:R-:W1:Y:S01]  /*0e50*/  S2UR UR60, SR_CTAID.Z ;  /* 0x00000000003c79c3 */ /* 0x000e620000002700 */
[----:B--2---:R-:W-:-:S05]  /*0e60*/  IADD3 R91, PT, PT, -R91, RZ, RZ ;  /* 0x000000ff5b5b7210 */ /* 0x004fca0007ffe1ff */
[----:B---3--:R-:W-:Y:S01]  /*0e70*/  IMAD R91, R3, R91, UR5 ;  /* 0x00000005035b7e24 */ /* 0x008fe2000f8e025b */
[----:B----4-:R-:W-:-:S05]  /*0e80*/  IADD3 R90, PT, PT, -R90, RZ, RZ ;  /* 0x000000ff5a5a7210 */ /* 0x010fca0007ffe1ff */
[----:B-1----:R-:W-:Y:S01]  /*0e90*/  IMAD R90, R2, R90, UR4 ;  /* 0x00000004025a7e24 */ /* 0x002fe2000f8e025a */
[----:B------:R-:W-:Y:S06]  /*0ea0*/  @!P0 BRA `(.L_x_15) ;  /* 0x0000000000b88947 */ /* 0x000fec0003800000 */
[----:B------:R-:W1:Y:S01]  /*0eb0*/  LDC.64 R4, c[0x0][0xb18] ;  /* 0x0002c600ff047b82 */ /* 0x000e620000000a00 */
[----:B------:R-:W-:-:S07]  /*0ec0*/  ISETP.NE.AND P0, PT, R10, 0x1, PT ;  /* 0x000000010a00780c */ /* 0x000fce0003f05270 */
[----:B------:R-:W2:Y:S08]  /*0ed0*/  LDC R9, c[0x0][0xb0c] ;  /* 0x0002c300ff097b82 */ /* 0x000eb00000000800 */
[----:B------:R-:W3:Y:S08]  /*0ee0*/  LDC R12, c[0x0][0x370] ;  /* 0x0000dc00ff0c7b82 */ /* 0x000ef00000000800 */
[----:B------:R-:W4:Y:S01]  /*0ef0*/  LDC R11, c[0x0][0x374] ;  /* 0x0000dd00ff0b7b82 */ /* 0x000f220000000800 */
[----:B-1----:R-:W-:-:S07]  /*0f00*/  ISETP.NE.AND P1, PT, R4, 0x1, PT ;  /* 0x000000010400780c */ /* 0x002fce0003f25270 */
[----:B------:R-:W3:Y:S01]  /*0f10*/  LDC.64 R6, c[0x0][0xb10] ;  /* 0x0002c400ff067b82 */ /* 0x000ee20000000a00 */
[----:B--2---:R-:W-:-:S07]  /*0f20*/  ISETP.NE.AND P2, PT, R9, 0x1, PT ;  /* 0x000000010900780c */ /* 0x004fce0003f45270 */
[----:B------:R-:W1:Y:S08]  /*0f30*/  LDC R8, c[0x0][0xb20] ;  /* 0x0002c800ff087b82 */ /* 0x000e700000000800 */
[----:B------:R-:W2:Y:S01]  /*0f40*/  LDC.64 R2, c[0x0][0xb28] ;  /* 0x0002ca00ff027b82 */ /* 0x000ea20000000a00 */
[----:B----4-:R-:W-:-:S04]  /*0f50*/  IMAD.HI.U32 R13, R11, R5, RZ ;  /* 0x000000050b0d7227 */ /* 0x010fc800078e00ff */
[----:B------:R-:W-:-:S04]  /*0f60*/  IMAD.HI.U32 R5, R92, R5, RZ ;  /* 0x000000055c057227 */ /* 0x000fc800078e00ff */
[----:B---3--:R-:W-:-:S05]  /*0f70*/  IMAD.HI.U32 R14, R12, R6, RZ ;  /* 0x000000060c0e7227 */ /* 0x008fca00078e00ff */
[-C--:B------:R-:W-:Y:S01]  /*0f80*/  @P2 SHF.R.U32.HI R12, RZ, R7.reuse, R14 ;  /* 0x00000007ff0c2219 */ /* 0x080fe2000001160e */
[----:B------:R-:W-:Y:S01]  /*0f90*/  IMAD.HI.U32 R14, R93, R6, RZ ;  /* 0x000000065d0e7227 */ /* 0x000fe200078e00ff */
[-C--:B-1----:R-:W-:Y:S02]  /*0fa0*/  @P1 SHF.R.U32.HI R11, RZ, R8.reuse, R13 ;  /* 0x00000008ff0b1219 */ /* 0x082fe4000001160d */
[----:B------:R-:W-:Y:S02]  /*0fb0*/  SHF.R.U32.HI R5, RZ, R8, R5 ;  /* 0x00000008ff057219 */ /* 0x000fe40000011605 */
[----:B------:R-:W-:Y:S02]  /*0fc0*/  SHF.R.U32.HI R14, RZ, R7, R14 ;  /* 0x00000007ff0e7219 */ /* 0x000fe4000001160e */
[----:B------:R-:W-:Y:S01]  /*0fd0*/  SEL R5, R92, R5, !P1 ;  /* 0x000000055c057207 */ /* 0x000fe20004800000 */
[----:B--2---:R-:W-:Y:S01]  /*0fe0*/  IMAD.HI.U32 R13, R11, R2, RZ ;  /* 0x000000020b0d7227 */ /* 0x004fe200078e00ff */
[----:B------:R-:W-:-:S03]  /*0ff0*/  SEL R14, R93, R14, !P2 ;  /* 0x0000000e5d0e7207 */ /* 0x000fc60005000000 */
[----:B------:R-:W-:Y:S01]  /*1000*/  IMAD.HI.U32 R6, R12, R2, RZ ;  /* 0x000000020c067227 */ /* 0x000fe200078e00ff */
[----:B------:R-:W-:-:S04]  /*1010*/  @P0 SHF.R.U32.HI R11, RZ, R3, R13 ;  /* 0x00000003ff0b0219 */ /* 0x000fc8000001160d */
[----:B------:R-:W-:Y:S01]  /*1020*/  @P0 SHF.R.U32.HI R12, RZ, R3, R6 ;  /* 0x00000003ff0c0219 */ /* 0x000fe20000011606 */
[----:B------:R-:W-:-:S04]  /*1030*/  IMAD R11, R11, R10, RZ ;  /* 0x0000000a0b0b7224 */ /* 0x000fc800078e02ff */
[----:B------:R-:W-:Y:S01]  /*1040*/  IMAD R6, R12, R10, RZ ;  /* 0x0000000a0c067224 */ /* 0x000fe200078e02ff */
[----:B------:R-:W-:-:S04]  /*1050*/  ISETP.GE.AND P1, PT, R5, R11, PT ;  /* 0x0000000b0500720c */ /* 0x000fc80003f26270 */
[----:B------:R-:W-:Y:S01]  /*1060*/  ISETP.GE.OR P1, PT, R14, R6, P1 ;  /* 0x000000060e00720c */ /* 0x000fe20000f26670 */
[----:B------:R-:W-:-:S05]  /*1070*/  IMAD.HI.U32 R6, R5, R2, RZ ;  /* 0x0000000205067227 */ /* 0x000fca00078e00ff */
[----:B------:R-:W-:-:S04]  /*1080*/  SHF.R.U32.HI R6, RZ, R3, R6 ;  /* 0x00000003ff067219 */ /* 0x000fc80000011606 */
[----:B------:R-:W-:-:S03]  /*1090*/  SEL R6, R5, R6, !P0 ;  /* 0x0000000605067207 */ /* 0x000fc60004000000 */
[----:B------:R-:W-:Y:S01]  /*10a0*/  @!P1 IMAD.HI.U32 R7, R14, R2, RZ ;  /* 0x000000020e079227 */ /* 0x000fe200078e00ff */
[----:B------:R-:W-:-:S04]  /*10b0*/  IADD3 R2, PT, PT, -R6, RZ, RZ ;  /* 0x000000ff06027210 */ /* 0x000fc80007ffe1ff */
[----:B------:R-:W-:Y:S01]  /*10c0*/  @!P1 SHF.R.U32.HI R3, RZ, R3, R7 ;  /* 0x00000003ff039219 */ /* 0x000fe20000011607 */
[----:B------:R-:W-:Y:S01]  /*10d0*/  IMAD R2, R10, R2, R5 ;  /* 0x000000020a027224 */ /* 0x000fe200078e0205 */
[----:B------:R-:W-:Y:S02]  /*10e0*/  IADD3 R7, PT, PT, -R5, RZ, RZ ;  /* 0x000000ff05077210 */ /* 0x000fe40007ffe1ff */
[----:B------:R-:W-:-:S03]  /*10f0*/  @!P1 SEL R3, R14, R3, !P0 ;  /* 0x000000030e039207 */ /* 0x000fc60004000000 */
[----:B------:R-:W-:Y:S02]  /*1100*/  IMAD R7, R4, R7, R92 ;  /* 0x0000000704077224 */ /* 0x000fe400078e025c */
[--C-:B------:R-:W-:Y:S02]  /*1110*/  @!P1 IMAD.IADD R6, R6, 0x1, -R3.reuse ;  /* 0x0000000106069824 */ /* 0x100fe400078e0a03 */
[----:B------:R-:W-:Y:S01]  /*1120*/  @!P1 IMAD R3, R2, R12, R3 ;  /* 0x0000000c02039224 */ /* 0x000fe200078e0203 */
[----:B------:R-:W-:Y:S01]  /*1130*/  IADD3 R2, PT, PT, -R14, RZ, RZ ;  /* 0x000000ff0e027210 */ /* 0x000fe20007ffe1ff */
[----:B------:R-:W-:Y:S02]  /*1140*/  @!P1 IMAD R5, R6, R10, R14 ;  /* 0x0000000a06059224 */ /* 0x000fe400078e020e */
[----:B------:R-:W-:Y:S02]  /*1150*/  @!P1 IMAD.MOV.U32 R14, RZ, RZ, R3 ;  /* 0x000000ffff0e9224 */ /* 0x000fe400078e0003 */
[----:B------:R-:W-:-:S02]  /*1160*/  IMAD R2, R9, R2, R93 ;  /* 0x0000000209027224 */ /* 0x000fc400078e025d */
[----:B------:R-:W-:Y:S02]  /*1170*/  IMAD R92, R5, R4, R7 ;  /* 0x00000004055c7224 */ /* 0x000fe400078e0207 */
[----:B------:R-:W-:Y:S02]  /*1180*/  IMAD R93, R14, R9, R2 ;  /* 0x000000090e5d7224 */ /* 0x000fe400078e0202 */
.L_x_15:
[----:B------:R-:W1:Y:S01]  /*1190*/  LDCU UR4, c[0x0][0xb30] ;  /* 0x00016600ff0477ac */ /* 0x000e620008000800 */
[----:B------:R-:W2:Y:S08]  /*11a0*/  S2UR UR45, SR_CgaCtaId ;  /* 0x00000000002d79c3 */ /* 0x000eb00000008800 */
[----:B------:R-:W3:Y:S01]  /*11b0*/  LDC R40, c[0x0][0xb24] ;  /* 0x0002c900ff287b82 */ /* 0x000ee20000000800 */
[----:B-1----:R-:W-:-:S09]  /*11c0*/  UISETP.NE.AND UP1, UPT, UR4, 0x1, UPT ;  /* 0x000000010400788c */ /* 0x002fd2000bf25270 */
[----:B--2---:R-:W-:Y:S05]  /*11d0*/  BRA.U UP1, `(.L_x_16) ;  /* 0x0000000101407547 */ /* 0x004fea000b800000 */
[----:B------:R-:W1:Y:S08]  /*11e0*/  LDC.64 R4, c[0x0][0xb10] ;  /* 0x0002c400ff047b82 */ /* 0x000e700000000a00 */
[----:B------:R-:W2:Y:S08]  /*11f0*/  LDC.64 R2, c[0x0][0xb18] ;  /* 0x0002c600ff027b82 */ /* 0x000eb00000000a00 */
[----:B------:R-:W4:Y:S08]  /*1200*/  LDC R6, c[0x0][0xb20] ;  /* 0x0002c800ff067b82 */ /* 0x000f300000000800 */
[----:B------:R-:W3:Y:S01]  /*1210*/  LDC R7, c[0x0][0xb0c] ;  /* 0x0002c300ff077b82 */ /* 0x000ee20000000800 */
[----:B-1----:R-:W-:-:S05]  /*1220*/  IMAD.HI.U32 R4, R93, R4, RZ ;  /* 0x000000045d047227 */ /* 0x002fca00078e00ff */
[----:B------:R-:W-:Y:S01]  /*1230*/  SHF.R.U32.HI R4, RZ, R5, R4 ;  /* 0x00000005ff047219 */ /* 0x000fe20000011604 */
[----:B--2---:R-:W-:Y:S01]  /*1240*/  IMAD.HI.U32 R3, R92, R3, RZ ;  /* 0x000000035c037227 */ /* 0x004fe200078e00ff */
[----:B------:R-:W-:-:S04]  /*1250*/  ISETP.NE.AND P0, PT, R2, 0x1, PT ;  /* 0x000000010200780c */ /* 0x000fc80003f05270 */
[----:B----4-:R-:W-:-:S04]  /*1260*/  SHF.R.U32.HI R3, RZ, R6, R3 ;  /* 0x00000006ff037219 */ /* 0x010fc80000011603 */
[----:B------:R-:W-:Y:S02]  /*1270*/  SEL R3, R92, R3, !P0 ;  /* 0x000000035c037207 */ /* 0x000fe40004000000 */
[----:B---3--:R-:W-:-:S04]  /*1280*/  ISETP.NE.AND P1, PT, R7, 0x1, PT ;  /* 0x000000010700780c */ /* 0x008fc80003f25270 */
[----:B------:R-:W-:-:S05]  /*1290*/  SEL R4, R93, R4, !P1 ;  /* 0x000000045d047207 */ /* 0x000fca0004800000 */
[----:B------:R-:W-:Y:S02]  /*12a0*/  IMAD.IADD R5, R3, 0x1, -R4 ;  /* 0x0000000103057824 */ /* 0x000fe400078e0a04 */
[----:B------:R-:W-:Y:S02]  /*12b0*/  IMAD.IADD R3, R4, 0x1, -R3 ;  /* 0x0000000104037824 */ /* 0x000fe400078e0a03 */
[----:B------:R-:W-:Y:S02]  /*12c0*/  IMAD R93, R5, R7, R93 ;  /* 0x00000007055d7224 */ /* 0x000fe400078e025d */
[----:B------:R-:W-:-:S07]  /*12d0*/  IMAD R92, R3, R2, R92 ;  /* 0x00000002035c7224 */ /* 0x000fce00078e025c */
.L_x_16:
[----:B------:R-:W-:Y:S01]  /*12e0*/  BAR.SYNC.DEFER_BLOCKING 0x0 ;  /* 0x0000000000007b1d */ /* 0x000fe20000010000 */
[----:B------:R-:W-:Y:S01]  /*12f0*/  UISETP.NE.AND UP1, UPT, UR10, 0x2, UPT ;  /* 0x000000020a00788c */ /* 0x000fe2000bf25270 */
[----:B------:R-:W-:Y:S02]  /*1300*/  ISETP.NE.OR P5, PT, R0, 0x2, !P5 ;  /* 0x000000020000780c */ /* 0x000fe40006fa5670 */
[----:B------:R-:W-:-:S06]  /*1310*/  LOP3.LUT R2, R108, 0x1f, RZ, 0xc0, !PT ;  /* 0x0000001f6c027812 */ /* 0x000fcc00078ec0ff */
[----:B------:R-:W-:Y:S05]  /*1320*/  BRA.U UP1, `(.L_x_17) ;  /* 0x00000015013c7547 */ /* 0x000fea000b800000 */
[----:B------:R-:W1:Y:S01]  /*1330*/  LDCU UR6, c[0x0][0x38c] ;  /* 0x00007180ff0677ac */ /* 0x000e620008000800 */
[----:B------:R-:W2:Y:S01]  /*1340*/  LDC R8, c[0x0][0x370] ;  /* 0x0000dc00ff087b82 */ /* 0x000ea20000000800 */
[----:B------:R-:W-:Y:S01]  /*1350*/  PLOP3.LUT P1, PT, PT, PT, UP2, 0x80, 0x8 ;  /* 0x000000000008781c */ /* 0x000fe20003f2f028 */
[----:B------:R-:W-:Y:S01]  /*1360*/  IMAD.MOV.U32 R15, RZ, RZ, 0x1 ;  /* 0x00000001ff0f7424 */ /* 0x000fe200078e00ff */
[----:B------:R-:W-:Y:S01]  /*1370*/  ISETP.EQ.OR P4, PT, R2, RZ, P5 ;  /* 0x000000ff0200720c */ /* 0x000fe20002f82670 */
[----:B------:R-:W-:Y:S01]  /*1380*/  IMAD.MOV.U32 R14, RZ, RZ, RZ ;  /* 0x000000ffff0e7224 */ /* 0x000fe200078e00ff */
[----:B------:R-:W-:Y:S02]  /*1390*/  PLOP3.LUT P1, PT, P1, PT, PT, 0x8, 0x80 ;  /* 0x000000000080781c */ /* 0x000fe40000f2e170 */
[----:B------:R-:W-:Y:S01]  /*13a0*/  CS2R R12, SRZ ;  /* 0x00000000000c7805 */ /* 0x000fe2000001ff00 */
[----:B------:R-:W-:Y:S01]  /*13b0*/  IMAD.MOV.U32 R11, RZ, RZ, 0x1 ;  /* 0x00000001ff0b7424 */ /* 0x000fe200078e00ff */
[----:B------:R-:W4:Y:S01]  /*13c0*/  LDC R0, c[0x0][0x374] ;  /* 0x0000dd00ff007b82 */ /* 0x000f220000000800 */
[----:B------:R-:W2:Y:S01]  /*13d0*/  LDCU.64 UR38, c[0x0][0x348] ;  /* 0x00006900ff2677ac */ /* 0x000ea20008000a00 */
[----:B------:R-:W-:Y:S01]  /*13e0*/  UMOV UR23, URZ ;  /* 0x000000ff00177c82 */ /* 0x000fe20008000000 */
[----:B-1----:R-:W-:-:S02]  /*13f0*/  UIADD3 UR5, UPT, UPT, UR6, 0xff, URZ ;  /* 0x000000ff06057890 */ /* 0x002fc4000fffe0ff */
[----:B------:R-:W-:Y:S02]  /*1400*/  UIADD3 UR53, UPT, UPT, UR6, 0x1fe, URZ ;  /* 0x000001fe06357890 */ /* 0x000fe4000fffe0ff */
[----:B------:R-:W-:-:S04]  /*1410*/  USHF.R.S32.HI UR4, URZ, 0x1f, UR5 ;  /* 0x0000001fff047899 */ /* 0x000fc80008011405 */
[----:B------:R-:W-:-:S04]  /*1420*/  ULEA.HI UR4, UR4, UR5, URZ, 0x8 ;  /* 0x0000000504047291 */ /* 0x000fc8000f8f40ff */
[----:B------:R-:W-:Y:S02]  /*1430*/  USHF.R.S32.HI UR46, URZ, 0x8, UR4 ;  /* 0x00000008ff2e7899 */ /* 0x000fe40008011404 */
[----:B------:R-:W-:Y:S02]  /*1440*/  UIADD3 UR4, UPT, UPT, UR6, -0x1, URZ ;  /* 0xffffffff06047890 */ /* 0x000fe4000fffe0ff */
[----:B------:R-:W-:Y:S02]  /*1450*/  UISETP.LT.U32.AND UP0, UPT, UR46, 0x2, UPT ;  /* 0x000000022e00788c */ /* 0x000fe4000bf01070 */
[----:B------:R-:W-:Y:S02]  /*1460*/  UISETP.GE.U32.AND UP1, UPT, UR4, -0x1ff, UPT ;  /* 0xfffffe010400788c */ /* 0x000fe4000bf26070 */
[----:B------:R-:W-:-:S04]  /*1470*/  USEL UR37, UR46, 0x2, UP0 ;  /* 0x000000022e257887 */ /* 0x000fc80008000000 */
[----:B------:R-:W-:Y:S02]  /*1480*/  UIADD3 UR29, UPT, UPT, UR37, -0x1, URZ ;  /* 0xffffffff251d7890 */ /* 0x000fe4000fffe0ff */
[----:B------:R-:W-:-:S03]  /*1490*/  UIADD3 UR47, UPT, UPT, UR46, -UR37, URZ ;  /* 0x800000252e2f7290 */ /* 0x000fc6000fffe0ff */
[----:B------:R-:W-:-:S04]  /*14a0*/  @UP1 UIADD3 UR29, UPT, UPT, UR37, URZ, URZ ;  /* 0x000000ff251d1290 */ /* 0x000fc8000fffe0ff */
[----:B--2---:R-:W-:-:S12]  /*14b0*/  UIADD3 UR29, UPT, UPT, UR29, 0x1, URZ ;  /* 0x000000011d1d7890 */ /* 0x004fd8000fffe0ff */
.L_x_39:
[----:B------:R-:W-:Y:S01]  /*14c0*/  UISETP.NE.AND UP0, UPT, UR45, URZ, UPT ;  /* 0x000000ff2d00728c */ /* 0x000fe2000bf05270 */
[----:B------:R-:W1:Y:S08]  /*14d0*/  S2UR UR45, SR_CgaCtaId ;  /* 0x00000000002d79c3 */ /* 0x000e700000008800 */
[----:B------:R-:W-:Y:S05]  /*14e0*/  BRA.U UP0, `(.L_x_18) ;  /* 0x0000000100347547 */ /* 0x000fea000b800000 */
[----:B------:R-:W2:Y:S01]  /*14f0*/  S2R R2, SR_CgaCtaId ;  /* 0x0000000000027919 */ /* 0x000ea20000008800 */
[----:B------:R-:W-:-:S04]  /*1500*/  MOV R3, 0x400 ;  /* 0x0000040000037802 */ /* 0x000fc80000000f00 */
[----:B--2---:R-:W-:Y:S02]  /*1510*/  LEA R2, R2, R3, 0x18 ;  /* 0x0000000302027211 */ /* 0x004fe400078ec0ff */
[----:B------:R-:W-:-:S03]  /*1520*/  SHF.L.U32 R3, R11, 0x1f, RZ ;  /* 0x0000001f0b037819 */ /* 0x000fc600000006ff */
[----:B------:R-:W-:-:S04]  /*1530*/  IMAD R2, R12, 0x8, R2 ;  /* 0x000000080c027824 */ /* 0x000fc800078e0202 */
[----:B------:R-:W2:Y:S02]  /*1540*/  SYNCS.PHASECHK.TRANS64.TRYWAIT P0, [R2+URZ+0xc0], R3 ;  /* 0x0000c003020075a7 */ /* 0x000ea400080011ff */
[----:B--2---:R-:W-:Y:S05]  /*1550*/  @!P0 BRA `(.L_x_19) ;  /* 0x0000005400b08947 */ /* 0x004fea0003800000 */
.L_x_104:
[----:B------:R-:W-:Y:S01]  /*1560*/  VIADD R12, R12, 0x1 ;  /* 0x000000010c0c7836 */ /* 0x000fe20000000000 */
[----:B------:R2:W-:Y:S04]  /*1570*/  SYNCS.ARRIVE.TRANS64.A1T0 RZ, [R2+URZ+0xb0], RZ ;  /* 0x0000b0ff02ff79a7 */ /* 0x0005e800081000ff */
[----:B------:R-:W-:-:S04]  /*1580*/  ISETP.NE.AND P0, PT, R12, 0x2, PT ;  /* 0x000000020c00780c */ /* 0x000fc80003f05270 */
[----:B------:R-:W-:Y:S02]  /*1590*/  SEL R12, R12, RZ, P0 ;  /* 0x000000ff0c0c7207 */ /* 0x000fe40000000000 */
[----:B--2---:R-:W-:-:S04]  /*15a0*/  SEL R2, RZ, 0x1, P0 ;  /* 0x00000001ff027807 */ /* 0x004fc80000000000 */
[----:B------:R-:W-:-:S07]  /*15b0*/  LOP3.LUT R11, R11, R2, RZ, 0x3c, !PT ;  /* 0x000000020b0b7212 */ /* 0x000fce00078e3cff */
.L_x_18:
[----:B------:R-:W-:Y:S01]  /*15c0*/  UMOV UR13, 0x400 ;  /* 0x00000400000d7882 */ /* 0x000fe20000000000 */
[----:B------:R-:W-:Y:S01]  /*15d0*/  SHF.L.U32 R2, R15, 0x1f, RZ ;  /* 0x0000001f0f027819 */ /* 0x000fe200000006ff */
[----:B-1----:R-:W-:Y:S01]  /*15e0*/  ULEA UR13, UR45, UR13, 0x18 ;  /* 0x0000000d2d0d7291 */ /* 0x002fe2000f8ec0ff */
[----:B------:R-:W-:Y:S01]  /*15f0*/  R2UR UR59, R93 ;  /* 0x000000005d3b72ca */ /* 0x000fe200000e0000 */
[----:B------:R-:W-:Y:S01]  /*1600*/  UISETP.GE.U32.AND UP0, UPT, UR53, 0x1ff, UPT ;  /* 0x000001ff3500788c */ /* 0x000fe2000bf06070 */
[----:B------:R-:W-:Y:S01]  /*1610*/  R2UR UR27, R92 ;  /* 0x000000005c1b72ca */ /* 0x000fe200000e0000 */
[----:B------:R-:W-:Y:S01]  /*1620*/  ULEA UR4, UR23, UR13, 0x3 ;  /* 0x0000000d17047291 */ /* 0x000fe2000f8e18ff */
[----:B------:R-:W-:-:S08]  /*1630*/  UMOV UR21, URZ ;  /* 0x000000ff00157c82 */ /* 0x000fd00008000000 */
[----:B------:R1:W2:Y:S01]  /*1640*/  SYNCS.PHASECHK.TRANS64.TRYWAIT P2, [UR4+0x10], R2 ;  /* 0x00001002ff0075a7 */ /* 0x0002a20008041104 */
[----:B------:R-:W-:Y:S02]  /*1650*/  USHF.L.U32 UR59, UR59, 0x7, URZ ;  /* 0x000000073b3b7899 */ /* 0x000fe400080006ff */
[----:B------:R-:W-:Y:S01]  /*1660*/  USHF.L.U32 UR27, UR27, 0x5, URZ ;  /* 0x000000051b1b7899 */ /* 0x000fe200080006ff */
[----:B------:R-:W-:Y:S11]  /*1670*/  BRA.U !UP0, `(.L_x_20) ;  /* 0x0000000508407547 */ /* 0x000ff6000b800000 */
[----:B------:R-:W-:Y:S01]  /*1680*/  UMOV UR22, URZ ;  /* 0x000000ff00167c82 */ /* 0x000fe20008000000 */
[----:B------:R-:W-:-:S05]  /*1690*/  UMOV UR6, UR23 ;  /* 0x0000001700067c82 */ /* 0x000fca0008000000 */
.L_x_27:
[----:B------:R-:W-:Y:S01]  /*16a0*/  ULEA UR57, UR6, UR13, 0x3 ;  /* 0x0000000d06397291 */ /* 0x000fe2000f8e18ff */
[----:B--2---:R-:W-:Y:S01]  /*16b0*/  @!P5 MOV R3, 0x14000 ;  /* 0x000140000003d802 */ /* 0x004fe20000000f00 */
[----:B--2---:R-:W-:Y:S10]  /*16c0*/  @P2 BRA `(.L_x_21) ;  /* 0x00000000000c2947 */ /* 0x004ff40003800000 */
[----:B------:R-:W-:-:S04]  /*16d0*/  SHF.L.U32 R4, R15, 0x1f, RZ ;  /* 0x0000001f0f047819 */ /* 0x000fc800000006ff */
[----:B------:R-:W2:Y:S02]  /*16e0*/  SYNCS.PHASECHK.TRANS64.TRYWAIT P0, [UR57+0x10], R4 ;  /* 0x00001004ff0075a7 */ /* 0x000ea40008001139 */
[----:B--2---:R-:W-:Y:S05]  /*16f0*/  @!P0 BRA `(.L_x_22) ;  /* 0x00000054005c8947 */ /* 0x004fea0003800000 */
.L_x_21:
[----:B------:R2:W-:Y:S01]  /*1700*/  @!P5 SYNCS.ARRIVE.TRANS64 RZ, [UR57], R3 ;  /* 0x00000003ffffd9a7 */ /* 0x0005e20008000039 */
[----:B------:R-:W-:Y:S04]  /*1710*/  BSSY.RECONVERGENT B0, `(.L_x_23) ;  /* 0x0000003000007945 */ /* 0x000fe80003800200 */
[----:B------:R-:W-:Y:S05]  /*1720*/  @P4 BRA `(.L_x_24) ;  /* 0x0000000000044947 */ /* 0x000fea0003800000 */
[----:B------:R-:W-:Y:S05]  /*1730*/  BPT.TRAP 0x1 ;  /* 0x000000040000795c */ /* 0x000fea0000300000 */
.L_x_24:
[----:B------:R-:W-:Y:S05]  /*1740*/  BSYNC.RECONVERGENT B0 ;  /* 0x0000000000007941 */ /* 0x000fea0003800200 */
.L_x_23:
[----:B------:R-:W-:Y:S01]  /*1750*/  UIADD3 UR4, UPT, UPT, UR6, 0x1, URZ ;  /* 0x0000000106047890 */ /* 0x000fe2000fffe0ff */
[----:B------:R-:W-:Y:S01]  /*1760*/  BSSY.RECONVERGENT B0, `(.L_x_25) ;  /* 0x000003c000007945 */ /* 0x000fe20003800200 */
[----:B------:R-:W-:Y:S02]  /*1770*/  ELECT P0, URZ, PT ;  /* 0x0000000000ff782f */ /* 0x000fe40003800000 */
[----:B------:R-:W-:-:S04]  /*1780*/  UISETP.NE.AND UP0, UPT, UR4, 0x2, UPT ;  /* 0x000000020400788c */ /* 0x000fc8000bf05270 */
[----:B------:R-:W-:Y:S02]  /*1790*/  USEL UR5, URZ, 0x1, UP0 ;  /* 0x00000001ff057887 */ /* 0x000fe40008000000 */
[----:B------:R-:W-:-:S04]  /*17a0*/  USEL UR23, UR4, URZ, UP0 ;  /* 0x000000ff04177287 */ /* 0x000fc80008000000 */
[----:B------:R-:W-:Y:S01]  /*17b0*/  ULEA UR4, UR23, UR13, 0x3 ;  /* 0x0000000d17047291 */ /* 0x000fe2000f8e18ff */
[----:B------:R-:W-:-:S04]  /*17c0*/  LOP3.LUT R15, R15, UR5, RZ, 0x3c, !PT ;  /* 0x000000050f0f7c12 */ /* 0x000fc8000f8e3cff */
[----:B-1----:R-:W-:-:S04]  /*17d0*/  SHF.L.U32 R2, R15, 0x1f, RZ ;  /* 0x0000001f0f027819 */ /* 0x002fc800000006ff */
[----:B------:R1:W1:Y:S01]  /*17e0*/  SYNCS.PHASECHK.TRANS64.TRYWAIT P2, [UR4+0x10], R2 ;  /* 0x00001002ff0075a7 */ /* 0x0002620008041104 */
[----:B------:R-:W-:Y:S05]  /*17f0*/  @!P0 BRA `(.L_x_26) ;  /* 0x0000000000c88947 */ /* 0x000fea0003800000 */
[----:B------:R-:W-:Y:S02]  /*1800*/  ULEA UR32, UR6, UR13, 0x10 ;  /* 0x0000000d06207291 */ /* 0x000fe4000f8e80ff */
[----:B------:R-:W-:Y:S02]  /*1810*/  UIADD3 UR4, UP1, UPT, UR38, 0x80, URZ ;  /* 0x0000008026047890 */ /* 0x000fe4000ff3e0ff */
[----:B------:R-:W-:Y:S02]  /*1820*/  USHF.L.U32 UR58, UR22, 0x8, URZ ;  /* 0x00000008163a7899 */ /* 0x000fe400080006ff */
[----:B------:R-:W-:Y:S02]  /*1830*/  ULEA UR7, UR6, UR13, 0xe ;  /* 0x0000000d06077291 */ /* 0x000fe4000f8e70ff */
[----:B------:R-:W-:Y:S02]  /*1840*/  UIADD3 UR14, UP0, UPT, UR38, 0x180, URZ ;  /* 0x00000180260e7890 */ /* 0x000fe4000ff1e0ff */
[----:B------:R-:W-:-:S02]  /*1850*/  UIADD3.X UR5, UPT, UPT, URZ, UR39, URZ, UP1, !UPT ;  /* 0x00000027ff057290 */ /* 0x000fc40008ffe4ff */
[----:B------:R-:W-:Y:S02]  /*1860*/  UIADD3 UR56, UPT, UPT, UR32, 0x4400, URZ ;  /* 0x0000440020387890 */ /* 0x000fe4000fffe0ff */
[----:B------:R-:W-:Y:S02]  /*1870*/  UIADD3 UR50, UPT, UPT, UR58, 0x40, URZ ;  /* 0x000000403a327890 */ /* 0x000fe4000fffe0ff */
[----:B------:R-:W-:Y:S02]  /*1880*/  UIADD3 UR48, UPT, UPT, UR32, 0x8400, URZ ;  /* 0x0000840020307890 */ /* 0x000fe4000fffe0ff */
[----:B------:R-:W-:Y:S02]  /*1890*/  UIADD3 UR42, UPT, UPT, UR58, 0x80, URZ ;  /* 0x000000803a2a7890 */ /* 0x000fe4000fffe0ff */
[----:B------:R-:W-:Y:S02]  /*18a0*/  UIADD3 UR40, UPT, UPT, UR32, 0xc400, URZ ;  /* 0x0000c40020287890 */ /* 0x000fe4000fffe0ff */
[----:B------:R-:W-:-:S02]  /*18b0*/  UIADD3 UR34, UPT, UPT, UR58, 0xc0, URZ ;  /* 0x000000c03a227890 */ /* 0x000fc4000fffe0ff */
[----:B------:R-:W-:Y:S02]  /*18c0*/  UIADD3 UR32, UPT, UPT, UR32, 0x10400, URZ ;  /* 0x0001040020207890 */ /* 0x000fe4000fffe0ff */
[----:B------:R-:W-:Y:S02]  /*18d0*/  UIADD3.X UR15, UPT, UPT, URZ, UR39, URZ, UP0, !UPT ;  /* 0x00000027ff0f7290 */ /* 0x000fe400087fe4ff */
[----:B------:R-:W-:Y:S02]  /*18e0*/  UIADD3 UR24, UPT, UPT, UR7, 0x24400, URZ ;  /* 0x0002440007187890 */ /* 0x000fe4000fffe0ff */
[----:B------:R-:W-:Y:S01]  /*18f0*/  UIADD3 UR8, UPT, UPT, UR7, 0x25400, URZ ;  /* 0x0002540007087890 */ /* 0x000fe2000fffe0ff */
[----:B------:R-:W-:Y:S01]  /*1900*/  UMOV UR30, 0x0 ;  /* 0x00000000001e7882 */ /* 0x000fe20000000000 */
[----:B------:R-:W-:Y:S01]  /*1910*/  UMOV UR31, 0x10000000 ;  /* 0x10000000001f7882 */ /* 0x000fe20000000000 */
[----:B------:R-:W-:Y:S01]  /*1920*/  UMOV UR49, UR57 ;  /* 0x0000003900317c82 */ /* 0x000fe20008000000 */
[----:B------:R-:W-:Y:S01]  /*1930*/  UMOV UR51, UR59 ;  /* 0x0000003b00337c82 */ /* 0x000fe20008000000 */
[----:B------:R-:W-:Y:S01]  /*1940*/  UMOV UR52, UR60 ;  /* 0x0000003c00347c82 */ /* 0x000fe20008000000 */
[----:B------:R-:W-:Y:S01]  /*1950*/  UMOV UR41, UR57 ;  /* 0x0000003900297c82 */ /* 0x000fe20008000000 */
[----:B------:R-:W-:Y:S01]  /*1960*/  UMOV UR43, UR59 ;  /* 0x0000003b002b7c82 */ /* 0x000fe20008000000 */
[----:B------:R-:W-:Y:S01]  /*1970*/  UMOV UR44, UR60 ;  /* 0x0000003c002c7c82 */ /* 0x000fe20008000000 */
[----:B------:R-:W-:Y:S01]  /*1980*/  UTMALDG.3D [UR56], [UR4], desc[UR30] ;  /* 0x00001e38040075b4 */ /* 0x000fe20008011000 */
[----:B------:R-:W-:Y:S01]  /*1990*/  UMOV UR33, UR57 ;  /* 0x0000003900217c82 */ /* 0x000fe20008000000 */
        /* <DEDUP_REMOVED lines=10> */
[----:B------:R-:W-:Y:S01]  /*1a40*/  UIADD3 UR16, UPT, UPT, UR7, 0x26400, URZ ;  /* 0x0002640007107890 */ /* 0x000fe2000fffe0ff */
[----:B------:R-:W-:Y:S01]  /*1a50*/  UMOV UR17, UR57 ;  /* 0x0000003900117c82 */ /* 0x000fe20008000000 */
[----:B------:R-:W-:Y:S01]  /*1a60*/  UMOV UR19, UR27 ;  /* 0x0000001b00137c82 */ /* 0x000fe20008000000 */
[----:B------:R-:W-:Y:S01]  /*1a70*/  UTMALDG.3D [UR40], [UR4], desc[UR30] ;  /* 0x00001e28040075b4 */ /* 0x000fe20008011000 */
[----:B------:R-:W-:Y:S01]  /*1a80*/  UMOV UR20, UR60 ;  /* 0x0000003c00147c82 */ /* 0x000fe20008000000 */
[----:B------:R-:W-:Y:S01]  /*1a90*/  UMOV UR18, UR42 ;  /* 0x0000002a00127c82 */ /* 0x000fe20008000000 */
[----:B------:R-:W-:Y:S01]  /*1aa0*/  UTMALDG.3D [UR32], [UR4], desc[UR30] ;  /* 0x00001e20040075b4 */ /* 0x000fe20008011000 */
[----:B------:R-:W-:Y:S01]  /*1ab0*/  UTMALDG.3D [UR24], [UR14], desc[UR30] ;  /* 0x00001e180e0075b4 */ /* 0x000fe20008011000 */
[----:B------:R2:W-:Y:S01]  /*1ac0*/  UTMALDG.3D [UR8], [UR14], desc[UR30] ;  /* 0x00001e080e0075b4 */ /* 0x0005e20008011000 */
[----:B------:R1:W-:Y:S01]  /*1ad0*/  UTMALDG.3D [UR16], [UR14], desc[UR30] ;  /* 0x00001e100e0075b4 */ /* 0x0003e20008011000 */
[----:B--2---:R-:W-:Y:S01]  /*1ae0*/  UIADD3 UR8, UPT, UPT, UR7, 0x27400, URZ ;  /* 0x0002740007087890 */ /* 0x004fe2000fffe0ff */
[----:B------:R-:W-:-:S08]  /*1af0*/  UMOV UR10, UR34 ;  /* 0x00000022000a7c82 */ /* 0x000fd00008000000 */
[----:B------:R2:W-:Y:S02]  /*1b00*/  UTMALDG.3D [UR8], [UR14], desc[UR30] ;  /* 0x00001e080e0075b4 */ /* 0x0005e40008011000 */
[----:B--2---:R-:W-:Y:S01]  /*1b10*/  NOP ;  /* 0x0000000000007918 */ /* 0x004fe20000000000 */
.L_x_26:
[----:B-1----:R-:W-:Y:S05]  /*1b20*/  BSYNC.RECONVERGENT B0 ;  /* 0x0000000000007941 */ /* 0x002fea0003800200 */
.L_x_25:
[----:B------:R-:W-:Y:S01]  /*1b30*/  UIADD3 UR22, UPT, UPT, UR22, 0x1, URZ ;  /* 0x0000000116167890 */ /* 0x000fe2000fffe0ff */
[----:B------:R-:W-:Y:S01]  /*1b40*/  UMOV UR6, UR23 ;  /* 0x0000001700067c82 */ /* 0x000fe20008000000 */
[----:B------:R-:W-:Y:S02]  /*1b50*/  UMOV UR21, UR29 ;  /* 0x0000001d00157c82 */ /* 0x000fe40008000000 */
[----:B------:R-:W-:-:S09]  /*1b60*/  UISETP.NE.AND UP0, UPT, UR22, UR29, UPT ;  /* 0x0000001d1600728c */ /* 0x000fd2000bf05270 */
[----:B------:R-:W-:Y:S05]  /*1b70*/  BRA.U UP0, `(.L_x_27) ;  /* 0xfffffff900c87547 */ /* 0x000fea000b83ffff */
.L_x_20:
[----:B------:R-:W-:Y:S01]  /*1b80*/  ULEA UR4, UR23, UR13, 0x3 ;  /* 0x0000000d17047291 */ /* 0x000fe2000f8e18ff */
[----:B-1----:R-:W-:Y:S01]  /*1b90*/  SHF.L.U32 R2, R15, 0x1f, RZ ;  /* 0x0000001f0f027819 */ /* 0x002fe200000006ff */
[----:B------:R-:W-:Y:S01]  /*1ba0*/  @!P1 SYNCS.ARRIVE.TRANS64.A1T0 RZ, [UR13+0x48], RZ ;  /* 0x000048ffffff99a7 */ /* 0x000fe2000810000d */
[----:B------:R-:W-:-:S06]  /*1bb0*/  UISETP.GT.AND UP0, UPT, UR46, UR37, UPT ;  /* 0x000000252e00728c */ /* 0x000fcc000bf04270 */
[----:B------:R1:W1:Y:S03]  /*1bc0*/  SYNCS.PHASECHK.TRANS64.TRYWAIT P1, [UR4+0x10], R2 ;  /* 0x00001002ff0075a7 */ /* 0x0002660008021104 */
[----:B------:R-:W-:Y:S05]  /*1bd0*/  BRA.U !UP0, `(.L_x_28) ;  /* 0x00000005083c7547 */ /* 0x000fea000b800000 */
[----:B------:R-:W-:Y:S01]  /*1be0*/  UIADD3 UR22, UPT, UPT, UR47, UR21, URZ ;  /* 0x000000152f167290 */ /* 0x000fe2000fffe0ff */
[----:B------:R-:W-:-:S11]  /*1bf0*/  UMOV UR6, UR23 ;  /* 0x0000001700067c82 */ /* 0x000fd60008000000 */
.L_x_35:
[----:B------:R-:W-:Y:S01]  /*1c00*/  ULEA UR57, UR6, UR13, 0x3 ;  /* 0x0000000d06397291 */ /* 0x000fe2000f8e18ff */
[----:B--2---:R-:W-:Y:S01]  /*1c10*/  @!P5 MOV R3, 0x14000 ;  /* 0x000140000003d802 */ /* 0x004fe20000000f00 */
[----:B-1----:R-:W-:Y:S10]  /*1c20*/  @P1 BRA `(.L_x_29) ;  /* 0x00000000000c1947 */ /* 0x002ff40003800000 */
[----:B------:R-:W-:-:S04]  /*1c30*/  SHF.L.U32 R4, R15, 0x1f, RZ ;  /* 0x0000001f0f047819 */ /* 0x000fc800000006ff */
[----:B------:R-:W1:Y:S02]  /*1c40*/  SYNCS.PHASECHK.TRANS64.TRYWAIT P0, [UR57+0x10], R4 ;  /* 0x00001004ff0075a7 */ /* 0x000e640008001139 */
[----:B-1----:R-:W-:Y:S05]  /*1c50*/  @!P0 BRA `(.L_x_30) ;  /* 0x00000050001c8947 */ /* 0x002fea0003800000 */
.L_x_29:
[----:B------:R2:W-:Y:S01]  /*1c60*/  @!P5 SYNCS.ARRIVE.TRANS64 RZ, [UR57], R3 ;  /* 0x00000003ffffd9a7 */ /* 0x0005e20008000039 */
[----:B------:R-:W-:Y:S04]  /*1c70*/  BSSY.RECONVERGENT B0, `(.L_x_31) ;  /* 0x0000003000007945 */ /* 0x000fe80003800200 */
[----:B------:R-:W-:Y:S05]  /*1c80*/  @P4 BRA `(.L_x_32) ;  /* 0x0000000000044947 */ /* 0x000fea0003800000 */
[----:B------:R-:W-:Y:S05]  /*1c90*/  BPT.TRAP 0x1 ;  /* 0x000000040000795c */ /* 0x000fea0000300000 */
.L_x_32:
[----:B------:R-:W-:Y:S05]  /*1ca0*/  BSYNC.RECONVERGENT B0 ;  /* 0x0000000000007941 */ /* 0x000fea0003800200 */
.L_x_31:
        /* <DEDUP_REMOVED lines=61> */
.L_x_34:
[----:B-1----:R-:W-:Y:S05]  /*2080*/  BSYNC.RECONVERGENT B0 ;  /* 0x0000000000007941 */ /* 0x002fea0003800200 */
.L_x_33:
[----:B------:R-:W-:Y:S01]  /*2090*/  UIADD3 UR21, UPT, UPT, UR21, 0x1, URZ ;  /* 0x0000000115157890 */ /* 0x000fe2000fffe0ff */
[----:B------:R-:W-:-:S03]  /*20a0*/  UMOV UR6, UR23 ;  /* 0x0000001700067c82 */ /* 0x000fc60008000000 */
[----:B------:R-:W-:-:S09]  /*20b0*/  UISETP.NE.AND UP0, UPT, UR21, UR22, UPT ;  /* 0x000000161500728c */ /* 0x000fd2000bf05270 */
[----:B------:R-:W-:Y:S05]  /*20c0*/  BRA.U UP0, `(.L_x_35) ;  /* 0xfffffff900cc7547 */ /* 0x000fea000b83ffff */
.L_x_28:
[C---:B-1----:R-:W-:Y:S01]  /*20d0*/  LEA R2, R14.reuse, UR13, 0x3 ;  /* 0x0000000d0e027c11 */ /* 0x042fe2000f8e18ff */
[----:B------:R-:W-:Y:S01]  /*20e0*/  NOP ;  /* 0x0000000000007918 */ /* 0x000fe20000000000 */
[----:B--2---:R-:W-:Y:S02]  /*20f0*/  SHF.L.U32 R3, R13, 0x1f, RZ ;  /* 0x0000001f0d037819 */ /* 0x004fe400000006ff */
[----:B------:R-:W-:Y:S02]  /*2100*/  LEA R4, R14, UR13, 0x4 ;  /* 0x0000000d0e047c11 */ /* 0x000fe4000f8e20ff */
[----:B------:R-:W1:Y:S02]  /*2110*/  SYNCS.PHASECHK.TRANS64.TRYWAIT P0, [R2+URZ+0x50], R3 ;  /* 0x00005003020075a7 */ /* 0x000e6400080011ff */
[----:B-1----:R-:W-:Y:S05]  /*2120*/  @!P0 BRA `(.L_x_36) ;  /* 0x0000004c00008947 */ /* 0x002fea0003800000 */
.L_x_107:
[----:B------:R-:W2:Y:S01]  /*2130*/  LDS.128 R4, [R4+0xe0] ;  /* 0x0000e00004047984 */ /* 0x000ea20000000c00 */
[----:B---3--:R-:W-:Y:S01]  /*2140*/  ISETP.GE.AND P0, PT, R40, 0x1, PT ;  /* 0x000000012800780c */ /* 0x008fe20003f06270 */
[----:B-1----:R-:W-:Y:S01]  /*2150*/  VIADD R2, R2, 0x60 ;  /* 0x0000006002027836 */ /* 0x002fe20000000000 */
[----:B------:R-:W-:Y:S01]  /*2160*/  @!PT LDS RZ, [RZ] ;  /* 0x00000000fffff984 */ /* 0x000fe20000000800 */
[----:B------:R-:W-:Y:S01]  /*2170*/  @!PT LDS RZ, [RZ] ;  /* 0x00000000fffff984 */ /* 0x000fe20000000800 */
[----:B------:R-:W-:Y:S01]  /*2180*/  @!PT LDS RZ, [RZ] ;  /* 0x00000000fffff984 */ /* 0x000fe20000000800 */
[----:B------:R-:W-:Y:S01]  /*2190*/  @!PT LDS RZ, [RZ] ;  /* 0x00000000fffff984 */ /* 0x000fe20000000800 */
[----:B------:R1:W-:Y:S06]  /*21a0*/  MEMBAR.ALL.CTA ;  /* 0x0000000000007992 */ /* 0x0003ec0000008000 */
[----:B-1----:R-:W1:Y:S01]  /*21b0*/  FENCE.VIEW.ASYNC.S ;  /* 0x00000000000073c6 */ /* 0x002e620000000000 */
[----:B------:R-:W-:-:S04]  /*21c0*/  PRMT R2, RZ, 0x654, R2 ;  /* 0x00000654ff027816 */ /* 0x000fc80000000002 */
[----:B-1----:R1:W-:Y:S01]  /*21d0*/  SYNCS.ARRIVE.TRANS64.RED.A1T0 RZ, [R2+URZ], RZ ;  /* 0x000000ff02ff79a7 */ /* 0x0023e200081004ff */
[----:B--2---:R-:W-:-:S13]  /*21e0*/  LOP3.LUT P2, RZ, R6, 0x1, RZ, 0xc0, !PT ;  /* 0x0000000106ff7812 */ /* 0x004fda000784c0ff */
[----:B------:R-:W-:Y:S01]  /*21f0*/  @P2 SHF.R.U32.HI R3, RZ, 0x10, R5 ;  /* 0x00000010ff032819 */ /* 0x000fe20000011605 */
[----:B------:R-:W-:Y:S01]  /*2200*/  VOTEU.ANY UP0, P2 ;  /* 0x0000000000ff7886 */ /* 0x000fe20001000100 */
[----:B------:R-:W-:Y:S02]  /*2210*/  @P2 MOV R10, R4 ;  /* 0x00000004000a2202 */ /* 0x000fe40000000f00 */
[----:B------:R-:W-:Y:S02]  /*2220*/  @P2 R2UR.BROADCAST UR4, R3 ;  /* 0x00000000030422ca */ /* 0x000fe400008e0000 */
[----:B------:R-:W-:-:S11]  /*2230*/  @P2 LOP3.LUT R9, R5, 0xffff, RZ, 0xc0, !PT ;  /* 0x0000ffff05092812 */ /* 0x000fd600078ec0ff */
[----:B------:R-:W-:Y:S01]  /*2240*/  @UP0 UMOV UR60, UR4 ;  /* 0x00000004003c0c82 */ /* 0x000fe20008000000 */
[----:B-1----:R-:W-:Y:S05]  /*2250*/  @!P0 BRA `(.L_x_37) ;  /* 0x0000000000b88947 */ /* 0x002fea0003800000 */
[----:B------:R-:W4:Y:S01]  /*2260*/  LDC.64 R4, c[0x0][0xb18] ;  /* 0x0002c600ff047b82 */ /* 0x000f220000000a00 */
[----:B------:R-:W-:-:S07]  /*2270*/  ISETP.NE.AND P3, PT, R40, 0x1, PT ;  /* 0x000000012800780c */ /* 0x000fce0003f65270 */
[----:B------:R-:W1:Y:S08]  /*2280*/  LDC.64 R6, c[0x0][0xb10] ;  /* 0x0002c400ff067b82 */ /* 0x000e700000000a00 */
[----:B------:R-:W2:Y:S08]  /*2290*/  LDC R16, c[0x0][0xb20] ;  /* 0x0002c800ff107b82 */ /* 0x000eb00000000800 */
[----:B------:R-:W3:Y:S01]  /*22a0*/  LDC R17, c[0x0][0xb0c] ;  /* 0x0002c300ff117b82 */ /* 0x000ee20000000800 */
[----:B----4-:R-:W-:Y:S01]  /*22b0*/  IMAD.HI.U32 R19, R0, R5, RZ ;  /* 0x0000000500137227 */ /* 0x010fe200078e00ff */
[----:B------:R-:W-:-:S03]  /*22c0*/  ISETP.NE.AND P0, PT, R4, 0x1, PT ;  /* 0x000000010400780c */ /* 0x000fc60003f05270 */
[----:B------:R-:W-:-:S03]  /*22d0*/  IMAD.HI.U32 R5, R9, R5, RZ ;  /* 0x0000000509057227 */ /* 0x000fc600078e00ff */
[----:B------:R-:W4:Y:S01]  /*22e0*/  LDC.64 R2, c[0x0][0xb28] ;  /* 0x0002ca00ff027b82 */ /* 0x000f220000000a00 */
[----:B-1----:R-:W-:-:S04]  /*22f0*/  IMAD.HI.U32 R20, R8, R6, RZ ;  /* 0x0000000608147227 */ /* 0x002fc800078e00ff */
[----:B------:R-:W-:Y:S01]  /*2300*/  IMAD.HI.U32 R21, R10, R6, RZ ;  /* 0x000000060a157227 */ /* 0x000fe200078e00ff */
[----:B------:R-:W-:Y:S02]  /*2310*/  SHF.R.U32.HI R20, RZ, R7, R20 ;  /* 0x00000007ff147219 */ /* 0x000fe40000011614 */
[-C--:B--2---:R-:W-:Y:S02]  /*2320*/  SHF.R.U32.HI R19, RZ, R16.reuse, R19 ;  /* 0x00000010ff137219 */ /* 0x084fe40000011613 */
[----:B------:R-:W-:Y:S02]  /*2330*/  SHF.R.U32.HI R5, RZ, R16, R5 ;  /* 0x00000010ff057219 */ /* 0x000fe40000011605 */
[----:B------:R-:W-:Y:S02]  /*2340*/  SEL R19, R0, R19, !P0 ;  /* 0x0000001300137207 */ /* 0x000fe40004000000 */
[----:B------:R-:W-:Y:S02]  /*2350*/  SHF.R.U32.HI R21, RZ, R7, R21 ;  /* 0x00000007ff157219 */ /* 0x000fe40000011615 */
[----:B---3--:R-:W-:-:S02]  /*2360*/  ISETP.NE.AND P1, PT, R17, 0x1, PT ;  /* 0x000000011100780c */ /* 0x008fc40003f25270 */
[----:B------:R-:W-:Y:S02]  /*2370*/  SEL R5, R9, R5, !P0 ;  /* 0x0000000509057207 */ /* 0x000fe40004000000 */
[----:B------:R-:W-:Y:S02]  /*2380*/  SEL R20, R8, R20, !P1 ;  /* 0x0000001408147207 */ /* 0x000fe40004800000 */
[----:B------:R-:W-:Y:S01]  /*2390*/  SEL R21, R10, R21, !P1 ;  /* 0x000000150a157207 */ /* 0x000fe20004800000 */
[----:B----4-:R-:W-:-:S04]  /*23a0*/  IMAD.HI.U32 R18, R19, R2, RZ ;  /* 0x0000000213127227 */ /* 0x010fc800078e00ff */
        /* <DEDUP_REMOVED lines=10> */
[----:B------:R-:W-:-:S04]  /*2450*/  @!P0 IMAD.HI.U32 R7, R21, R2, RZ ;  /* 0x0000000215078227 */ /* 0x000fc800078e00ff */
[----:B------:R-:W-:Y:S01]  /*2460*/  IMAD.MOV R2, RZ, RZ, -R6 ;  /* 0x000000ffff027224 */ /* 0x000fe200078e0a06 */
[----:B------:R-:W-:Y:S02]  /*2470*/  @!P0 SHF.R.U32.HI R3, RZ, R3, R7 ;  /* 0x00000003ff038219 */ /* 0x000fe40000011607 */
[----:B------:R-:W-:Y:S01]  /*2480*/  IADD3 R7, PT, PT, -R5, RZ, RZ ;  /* 0x000000ff05077210 */ /* 0x000fe20007ffe1ff */
[----:B------:R-:W-:Y:S01]  /*2490*/  IMAD R2, R40, R2, R5 ;  /* 0x0000000228027224 */ /* 0x000fe200078e0205 */
        /* <DEDUP_REMOVED lines=10> */
.L_x_37:
[----:B------:R-:W1:Y:S02]  /*2540*/  LDCU UR4, c[0x0][0xb30] ;  /* 0x00016600ff0477ac */ /* 0x000e640008000800 */
[----:B-1----:R-:W-:-:S09]  /*2550*/  UISETP.NE.AND UP0, UPT, UR4, 0x1, UPT ;  /* 0x000000010400788c */ /* 0x002fd2000bf05270 */
[----:B------:R-:W-:Y:S05]  /*2560*/  BRA.U UP0, `(.L_x_38) ;  /* 0x0000000100407547 */ /* 0x000fea000b800000 */
[----:B------:R-:W1:Y:S08]  /*2570*/  LDC.64 R4, c[0x0][0xb10] ;  /* 0x0002c400ff047b82 */ /* 0x000e700000000a00 */
[----:B------:R-:W2:Y:S08]  /*2580*/  LDC.64 R2, c[0x0][0xb18] ;  /* 0x0002c600ff027b82 */ /* 0x000eb00000000a00 */
[----:B------:R-:W3:Y:S08]  /*2590*/  LDC R6, c[0x0][0xb20] ;  /* 0x0002c800ff067b82 */ /* 0x000ef00000000800 */
[----:B------:R-:W4:Y:S01]  /*25a0*/  LDC R7, c[0x0][0xb0c] ;  /* 0x0002c300ff077b82 */ /* 0x000f220000000800 */
[----:B-1----:R-:W-:-:S05]  /*25b0*/  IMAD.HI.U32 R4, R10, R4, RZ ;  /* 0x000000040a047227 */ /* 0x002fca00078e00ff */
[----:B------:R-:W-:Y:S01]  /*25c0*/  SHF.R.U32.HI R4, RZ, R5, R4 ;  /* 0x00000005ff047219 */ /* 0x000fe20000011604 */
[----:B--2---:R-:W-:Y:S01]  /*25d0*/  IMAD.HI.U32 R3, R9, R3, RZ ;  /* 0x0000000309037227 */ /* 0x004fe200078e00ff */
[----:B------:R-:W-:-:S04]  /*25e0*/  ISETP.NE.AND P0, PT, R2, 0x1, PT ;  /* 0x000000010200780c */ /* 0x000fc80003f05270 */
[----:B---3--:R-:W-:-:S04]  /*25f0*/  SHF.R.U32.HI R3, RZ, R6, R3 ;  /* 0x00000006ff037219 */ /* 0x008fc80000011603 */
[----:B------:R-:W-:Y:S02]  /*2600*/  SEL R3, R9, R3, !P0 ;  /* 0x0000000309037207 */ /* 0x000fe40004000000 */
[----:B----4-:R-:W-:-:S04]  /*2610*/  ISETP.NE.AND P1, PT, R7, 0x1, PT ;  /* 0x000000010700780c */ /* 0x010fc80003f25270 */
[----:B------:R-:W-:-:S05]  /*2620*/  SEL R4, R10, R4, !P1 ;  /* 0x000000040a047207 */ /* 0x000fca0004800000 */
[----:B------:R-:W-:Y:S02]  /*2630*/  IMAD.IADD R5, R3, 0x1, -R4 ;  /* 0x0000000103057824 */ /* 0x000fe400078e0a04 */
[----:B------:R-:W-:Y:S02]  /*2640*/  IMAD.IADD R3, R4, 0x1, -R3 ;  /* 0x0000000104037824 */ /* 0x000fe400078e0a03 */
[----:B------:R-:W-:Y:S02]  /*2650*/  IMAD R10, R5, R7, R10 ;  /* 0x00000007050a7224 */ /* 0x000fe400078e020a */
[----:B------:R-:W-:-:S07]  /*2660*/  IMAD R9, R3, R2, R9 ;  /* 0x0000000203097224 */ /* 0x000fce00078e0209 */
.L_x_38:
[----:B------:R-:W-:Y:S01]  /*2670*/  VIADD R14, R14, 0x1 ;  /* 0x000000010e0e7836 */ /* 0x000fe20000000000 */
[----:B------:R-:W-:Y:S01]  /*2680*/  PLOP3.LUT P1, PT, PT, PT, PT, 0x80, 0x8 ;  /* 0x000000000008781c */ /* 0x000fe20003f2f070 */
[----:B------:R-:W-:Y:S02]  /*2690*/  IMAD.IADD R93, R10, 0x1, R91 ;  /* 0x000000010a5d7824 */ /* 0x000fe400078e025b */
[----:B------:R-:W-:Y:S01]  /*26a0*/  IMAD.IADD R92, R9, 0x1, R90 ;  /* 0x00000001095c7824 */ /* 0x000fe200078e025a */
[----:B------:R-:W-:-:S04]  /*26b0*/  ISETP.NE.AND P0, PT, R14, 0x2, PT ;  /* 0x000000020e00780c */ /* 0x000fc80003f05270 */
[----:B------:R-:W-:Y:S02]  /*26c0*/  SEL R2, RZ, 0x1, P0 ;  /* 0x00000001ff027807 */ /* 0x000fe40000000000 */
[----:B------:R-:W-:Y:S02]  /*26d0*/  SEL R14, R14, RZ, P0 ;  /* 0x000000ff0e0e7207 */ /* 0x000fe40000000000 */
[----:B------:R-:W-:Y:S01]  /*26e0*/  LOP3.LUT R13, R13, R2, RZ, 0x3c, !PT ;  /* 0x000000020d0d7212 */ /* 0x000fe200078e3cff */
[----:B------:R-:W-:Y:S06]  /*26f0*/  @P2 BRA `(.L_x_39) ;  /* 0xffffffec00702947 */ /* 0x000fec000383ffff */
[----:B------:R-:W-:Y:S01]  /*2700*/  UIADD3 UR13, UPT, UPT, UR13, 0x10, URZ ;  /* 0x000000100d0d7890 */ /* 0x000fe2000fffe0ff */
[----:B------:R-:W-:-:S03]  /*2710*/  SHF.L.U32 R2, R15, 0x1f, RZ ;  /* 0x0000001f0f027819 */ /* 0x000fc600000006ff */
[----:B------:R-:W-:-:S09]  /*2720*/  ULEA UR4, UR23, UR13, 0x3 ;  /* 0x0000000d17047291 */ /* 0x000fd2000f8e18ff */
[----:B------:R-:W1:Y:S02]  /*2730*/  SYNCS.PHASECHK.TRANS64.TRYWAIT P0, [UR4], R2 ;  /* 0x00000002ff0075a7 */ /* 0x000e640008001104 */
[----:B-1----:R-:W-:Y:S05]  /*2740*/  @!P0 BRA `(.L_x_40) ;  /* 0x00000044008c8947 */ /* 0x002fea0003800000 */
.L_x_109:
[----:B------:R-:W-:-:S04]  /*2750*/  UIADD3 UR4, UPT, UPT, UR23, 0x1, URZ ;  /* 0x0000000117047890 */ /* 0x000fc8000fffe0ff */
[----:B------:R-:W-:-:S04]  /*2760*/  UISETP.NE.AND UP0, UPT, UR4, 0x2, UPT ;  /* 0x000000020400788c */ /* 0x000fc8000bf05270 */
[----:B------:R-:W-:Y:S02]  /*2770*/  USEL UR5, URZ, 0x1, UP0 ;  /* 0x00000001ff057887 */ /* 0x000fe40008000000 */
[----:B------:R-:W-:-:S04]  /*2780*/  USEL UR4, UR4, URZ, UP0 ;  /* 0x000000ff04047287 */ /* 0x000fc80008000000 */
[----:B------:R-:W-:Y:S01]  /*2790*/  ULEA UR4, UR4, UR13, 0x3 ;  /* 0x0000000d04047291 */ /* 0x000fe2000f8e18ff */
[----:B-1----:R-:W-:-:S04]  /*27a0*/  LOP3.LUT R2, R15, UR5, RZ, 0x3c, !PT ;  /* 0x000000050f027c12 */ /* 0x002fc8000f8e3cff */
[----:B------:R-:W-:Y:S01]  /*27b0*/  SHF.L.U32 R2, R2, 0x1f, RZ ;  /* 0x0000001f02027819 */ /* 0x000fe200000006ff */
[----:B----4-:R-:W-:-:S07]  /*27c0*/  IMAD.U32 R0, RZ, RZ, UR4 ;  /* 0x00000004ff007e24 */ /* 0x010fce000f8e00ff */
.L_x_41:
[----:B-1----:R1:W2:Y:S02]  /*27d0*/  SYNCS.PHASECHK.TRANS64.TRYWAIT P0, [R0+URZ], R2 ;  /* 0x00000002000075a7 */ /* 0x0022a400080011ff */
[----:B--2---:R-:W-:Y:S05]  /*27e0*/  @!P0 NANOSLEEP.SYNCS 0x989680 ;  /* 0x009896800000895d */ /* 0x004fea0003900000 */
[----:B------:R-:W2:Y:S02]  /*27f0*/  @!P0 SYNCS.PHASECHK.TRANS64 P0, [R0+URZ], R2 ;  /* 0x00000002000085a7 */ /* 0x000ea400080010ff */
[----:B--2---:R-:W-:Y:S05]  /*2800*/  @P0 EXIT ;  /* 0x000000000000094d */ /* 0x004fea0003800000 */
[----:B------:R-:W-:Y:S05]  /*2810*/  BRA `(.L_x_41) ;  /* 0xfffffffc00ec7947 */ /* 0x000fea000383ffff */
.L_x_17:
[----:B------:R-:W-:-:S04]  /*2820*/  UISETP.NE.AND UP1, UPT, UR45, URZ, UPT ;  /* 0x000000ff2d00728c */ /* 0x000fc8000bf25270 */
[----:B------:R-:W-:-:S09]  /*2830*/  UISETP.NE.OR UP1, UPT, UR10, 0x1, UP1 ;  /* 0x000000010a00788c */ /* 0x000fd20008f25670 */
[----:B------:R-:W-:Y:S05]  /*2840*/  BRA.U UP1, `(.L_x_42) ;  /* 0x0000000501487547 */ /* 0x000fea000b800000 */
[----:B------:R-:W-:Y:S01]  /*2850*/  ISETP.NE.AND P2, PT, R2, RZ, PT ;  /* 0x000000ff0200720c */ /* 0x000fe20003f45270 */
[----:B------:R-:W-:Y:S01]  /*2860*/  IMAD.MOV.U32 R12, RZ, RZ, 0x1 ;  /* 0x00000001ff0c7424 */ /* 0x000fe200078e00ff */
[----:B------:R-:W-:Y:S02]  /*2870*/  CS2R R10, SRZ ;  /* 0x00000000000a7805 */ /* 0x000fe4000001ff00 */
[----:B------:R-:W-:Y:S01]  /*2880*/  CS2R R8, SRZ ;  /* 0x0000000000087805 */ /* 0x000fe2000001ff00 */
[----:B------:R-:W-:Y:S01]  /*2890*/  UMOV UR6, 0x400 ;  /* 0x0000040000067882 */ /* 0x000fe20000000000 */
[----:B------:R-:W-:Y:S01]  /*28a0*/  UMOV UR5, URZ ;  /* 0x000000ff00057c82 */ /* 0x000fe20008000000 */
[----:B------:R-:W-:-:S12]  /*28b0*/  ULEA UR6, UR45, UR6, 0x18 ;  /* 0x000000062d067291 */ /* 0x000fd8000f8ec0ff */
.L_x_46:
[----:B------:R-:W-:Y:S02]  /*28c0*/  LEA R0, R8, UR6, 0x3 ;  /* 0x0000000608007c11 */ /* 0x000fe4000f8e18ff */
[----:B------:R-:W-:-:S03]  /*28d0*/  SHF.L.U32 R4, R9, 0x1f, RZ ;  /* 0x0000001f09047819 */ /* 0x000fc600000006ff */
[----:B------:R-:W-:Y:S01]  /*28e0*/  VIADD R5, R0, 0xc0 ;  /* 0x000000c000057836 */ /* 0x000fe20000000000 */
[----:B------:R-:W1:Y:S02]  /*28f0*/  SYNCS.PHASECHK.TRANS64.TRYWAIT P0, [R0+URZ+0xb0], R4 ;  /* 0x0000b004000075a7 */ /* 0x000e6400080011ff */
[----:B-1----:R-:W-:Y:S05]  /*2900*/  @!P0 BRA `(.L_x_43) ;  /* 0x0000004400348947 */ /* 0x002fea0003800000 */
.L_x_110:
[----:B------:R-:W-:Y:S01]  /*2910*/  ULEA UR4, UR5, UR6, 0x3 ;  /* 0x0000000605047291 */ /* 0x000fe2000f8e18ff */
[----:B-1----:R-:W-:Y:S01]  /*2920*/  PRMT R0, RZ, 0x654, R5 ;  /* 0x00000654ff007816 */ /* 0x002fe20000000005 */
[----:B------:R-:W-:Y:S01]  /*2930*/  @!P2 IMAD.MOV.U32 R4, RZ, RZ, 0x10 ;  /* 0x00000010ff04a424 */ /* 0x000fe200078e00ff */
[----:B------:R-:W-:Y:S01]  /*2940*/  SHF.L.U32 R5, R12, 0x1f, RZ ;  /* 0x0000001f0c057819 */ /* 0x000fe200000006ff */
[----:B------:R-:W-:Y:S01]  /*2950*/  UIADD3 UR7, UPT, UPT, UR4, 0x50, URZ ;  /* 0x0000005004077890 */ /* 0x000fe2000fffe0ff */
[----:B------:R1:W-:Y:S05]  /*2960*/  SYNCS.ARRIVE.TRANS64.RED.A1T0 RZ, [R0+URZ], RZ ;  /* 0x000000ff00ff79a7 */ /* 0x0003ea00081004ff */
[----:B------:R-:W-:Y:S01]  /*2970*/  IMAD.U32 R6, RZ, RZ, UR7 ;  /* 0x00000007ff067e24 */ /* 0x000fe2000f8e00ff */
[----:B------:R-:W2:Y:S04]  /*2980*/  SYNCS.PHASECHK.TRANS64.TRYWAIT P0, [UR4+0x60], R5 ;  /* 0x00006005ff0075a7 */ /* 0x000ea80008001104 */
[----:B------:R-:W-:Y:S01]  /*2990*/  PRMT R6, R2, 0x654, R6 ;  /* 0x0000065402067816 */ /* 0x000fe20000000006 */
[----:B-12---:R-:W-:Y:S06]  /*29a0*/  @!P0 BRA `(.L_x_44) ;  /* 0x0000004400208947 */ /* 0x006fec0003800000 */
.L_x_112:
[----:B------:R-:W-:Y:S01]  /*29b0*/  ULEA UR8, UR5, UR6, 0x4 ;  /* 0x0000000605087291 */ /* 0x000fe2000f8e20ff */
[----:B------:R-:W-:Y:S01]  /*29c0*/  SEL R3, R6, R3, !P2 ;  /* 0x0000000306037207 */ /* 0x000fe20005000000 */
[----:B------:R-:W-:Y:S01]  /*29d0*/  UIADD3 UR9, UPT, UPT, UR4, 0x50, URZ ;  /* 0x0000005004097890 */ /* 0x000fe2000fffe0ff */
[----:B-1----:R-:W-:Y:S01]  /*29e0*/  LEA R0, R11, UR6, 0x3 ;  /* 0x000000060b007c11 */ /* 0x002fe2000f8e18ff */
[----:B------:R-:W-:Y:S01]  /*29f0*/  UIADD3 UR8, UPT, UPT, UR8, 0xe0, URZ ;  /* 0x000000e008087890 */ /* 0x000fe2000fffe0ff */
[----:B------:R1:W-:Y:S01]  /*2a00*/  @!P2 SYNCS.ARRIVE.TRANS64.RED RZ, [R3+URZ], R4 ;  /* 0x0000000403ffa9a7 */ /* 0x0003e200080004ff */
[----:B------:R-:W-:Y:S01]  /*2a10*/  UIADD3 UR4, UPT, UPT, UR5, 0x1, URZ ;  /* 0x0000000105047890 */ /* 0x000fe2000fffe0ff */
[----:B------:R-:W-:-:S03]  /*2a20*/  VIADD R8, R8, 0x1 ;  /* 0x0000000108087836 */ /* 0x000fc60000000000 */
[----:B------:R-:W-:Y:S02]  /*2a30*/  UISETP.NE.AND UP0, UPT, UR4, 0x2, UPT ;  /* 0x000000020400788c */ /* 0x000fe4000bf05270 */
[----:B------:R-:W-:Y:S01]  /*2a40*/  ISETP.NE.AND P0, PT, R8, 0x2, PT ;  /* 0x000000020800780c */ /* 0x000fe20003f05270 */
[----:B------:R-:W-:Y:S06]  /*2a50*/  UGETNEXTWORKID.BROADCAST [UR8], [UR9] ;  /* 0x00000000080073ca */ /* 0x000fec0008000100 */
[----:B------:R-:W-:Y:S02]  /*2a60*/  USEL UR7, URZ, 0x1, UP0 ;  /* 0x00000001ff077887 */ /* 0x000fe40008000000 */
[----:B------:R-:W-:-:S04]  /*2a70*/  USEL UR5, UR4, URZ, UP0 ;  /* 0x000000ff04057287 */ /* 0x000fc80008000000 */
[----:B------:R-:W-:Y:S02]  /*2a80*/  LOP3.LUT R12, R12, UR7, RZ, 0x3c, !PT ;  /* 0x000000070c0c7c12 */ /* 0x000fe4000f8e3cff */
[----:B-1----:R-:W-:-:S04]  /*2a90*/  SHF.L.U32 R4, R10, 0x1f, RZ ;  /* 0x0000001f0a047819 */ /* 0x002fc800000006ff */
[----:B------:R-:W1:Y:S02]  /*2aa0*/  SYNCS.PHASECHK.TRANS64.TRYWAIT P1, [R0+URZ+0x50], R4 ;  /* 0x00005004000075a7 */ /* 0x000e6400080211ff */
[----:B-1----:R-:W-:Y:S05]  /*2ab0*/  @!P1 BRA `(.L_x_45) ;  /* 0x0000004000f49947 */ /* 0x002fea0003800000 */
.L_x_113:
[C---:B-1----:R-:W-:Y:S01]  /*2ac0*/  LEA R4, R11.reuse, UR6, 0x4 ;  /* 0x000000060b047c11 */ /* 0x042fe2000f8e20ff */
[----:B------:R-:W-:Y:S01]  /*2ad0*/  VIADD R0, R0, 0x60 ;  /* 0x0000006000007836 */ /* 0x000fe20000000000 */
[----:B------:R-:W-:Y:S01]  /*2ae0*/  SEL R8, R8, RZ, P0 ;  /* 0x000000ff08087207 */ /* 0x000fe20000000000 */
[----:B------:R-:W-:-:S03]  /*2af0*/  VIADD R11, R11, 0x1 ;  /* 0x000000010b0b7836 */ /* 0x000fc60000000000 */
[----:B------:R-:W1:Y:S01]  /*2b00*/  LDS.128 R4, [R4+0xe0] ;  /* 0x0000e00004047984 */ /* 0x000e620000000c00 */
[----:B------:R-:W-:Y:S02]  /*2b10*/  PRMT R0, RZ, 0x654, R0 ;  /* 0x00000654ff007816 */ /* 0x000fe40000000000 */
[C---:B------:R-:W-:Y:S01]  /*2b20*/  ISETP.NE.AND P1, PT, R11.reuse, 0x2, PT ;  /* 0x000000020b00780c */ /* 0x040fe20003f25270 */
[----:B------:R-:W-:Y:S01]  /*2b30*/  @!PT LDS RZ, [RZ] ;  /* 0x00000000fffff984 */ /* 0x000fe20000000800 */
[----:B------:R-:W-:Y:S01]  /*2b40*/  @!PT LDS RZ, [RZ] ;  /* 0x00000000fffff984 */ /* 0x000fe20000000800 */
[----:B------:R-:W-:Y:S01]  /*2b50*/  @!PT LDS RZ, [RZ] ;  /* 0x00000000fffff984 */ /* 0x000fe20000000800 */
[----:B------:R-:W-:Y:S01]  /*2b60*/  @!PT LDS RZ, [RZ] ;  /* 0x00000000fffff984 */ /* 0x000fe20000000800 */
[----:B------:R2:W-:Y:S06]  /*2b70*/  MEMBAR.ALL.CTA ;  /* 0x0000000000007992 */ /* 0x0005ec0000008000 */
[----:B--2---:R-:W2:Y:S01]  /*2b80*/  FENCE.VIEW.ASYNC.S ;  /* 0x00000000000073c6 */ /* 0x004ea20000000000 */
[----:B------:R-:W-:Y:S01]  /*2b90*/  SEL R11, R11, RZ, P1 ;  /* 0x000000ff0b0b7207 */ /* 0x000fe20000800000 */
[----:B--2---:R2:W-:Y:S01]  /*2ba0*/  SYNCS.ARRIVE.TRANS64.RED.A1T0 RZ, [R0+URZ], RZ ;  /* 0x000000ff00ff79a7 */ /* 0x0045e200081004ff */
[----:B-1----:R-:W-:-:S02]  /*2bb0*/  LOP3.LUT P3, RZ, R6, 0x1, RZ, 0xc0, !PT ;  /* 0x0000000106ff7812 */ /* 0x002fc4000786c0ff */
[----:B------:R-:W-:-:S04]  /*2bc0*/  SEL R4, RZ, 0x1, P1 ;  /* 0x00000001ff047807 */ /* 0x000fc80000800000 */
[----:B------:R-:W-:Y:S02]  /*2bd0*/  LOP3.LUT R10, R10, R4, RZ, 0x3c, !PT ;  /* 0x000000040a0a7212 */ /* 0x000fe400078e3cff */
[----:B--2---:R-:W-:-:S04]  /*2be0*/  SEL R0, RZ, 0x1, P0 ;  /* 0x00000001ff007807 */ /* 0x004fc80000000000 */
[----:B------:R-:W-:Y:S01]  /*2bf0*/  LOP3.LUT R9, R9, R0, RZ, 0x3c, !PT ;  /* 0x0000000009097212 */ /* 0x000fe200078e3cff */
[----:B------:R-:W-:Y:S06]  /*2c00*/  @P3 BRA `(.L_x_46) ;  /* 0xfffffffc002c3947 */ /* 0x000fec000383ffff */
[----:B------:R-:W-:Y:S01]  /*2c10*/  ULEA UR4, UR5, UR6, 0x3 ;  /* 0x0000000605047291 */ /* 0x000fe2000f8e18ff */
[----:B------:R-:W-:-:S08]  /*2c20*/  SHF.L.U32 R2, R12, 0x1f, RZ ;  /* 0x0000001f0c027819 */ /* 0x000fd000000006ff */
[----:B------:R-:W1:Y:S02]  /*2c30*/  SYNCS.PHASECHK.TRANS64 P0, [UR4+0x60], R2 ;  /* 0x00006002ff0075a7 */ /* 0x000e640008001004 */
[----:B-1----:R-:W-:Y:S05]  /*2c40*/  @P0 BRA `(.L_x_47) ;  /* 0x0000000000080947 */ /* 0x002fea0003800000 */
[----:B------:R-:W1:Y:S02]  /*2c50*/  SYNCS.PHASECHK.TRANS64.TRYWAIT P0, [UR4+0x60], R2 ;  /* 0x00006002ff0075a7 */ /* 0x000e640008001104 */
[----:B-1----:R-:W-:Y:S05]  /*2c60*/  @!P0 BRA `(.L_x_48) ;  /* 0x00000040009c8947 */ /* 0x002fea0003800000 */
.L_x_47:
[----:B------:R-:W-:-:S04]  /*2c70*/  UIADD3 UR7, UPT, UPT, UR5, 0x1, URZ ;  /* 0x0000000105077890 */ /* 0x000fc8000fffe0ff */
[----:B------:R-:W-:-:S04]  /*2c80*/  UISETP.NE.AND UP0, UPT, UR7, 0x2, UPT ;  /* 0x000000020700788c */ /* 0x000fc8000bf05270 */
[----:B------:R-:W-:Y:S02]  /*2c90*/  USEL UR8, URZ, 0x1, UP0 ;  /* 0x00000001ff087887 */ /* 0x000fe40008000000 */
[----:B------:R-:W-:-:S04]  /*2ca0*/  USEL UR7, UR7, URZ, UP0 ;  /* 0x000000ff07077287 */ /* 0x000fc80008000000 */
[----:B------:R-:W-:Y:S01]  /*2cb0*/  ULEA UR7, UR7, UR6, 0x3 ;  /* 0x0000000607077291 */ /* 0x000fe2000f8e18ff */
[----:B-1----:R-:W-:-:S04]  /*2cc0*/  LOP3.LUT R2, R12, UR8, RZ, 0x3c, !PT ;  /* 0x000000080c027c12 */ /* 0x002fc8000f8e3cff */
[----:B------:R-:W-:-:S04]  /*2cd0*/  SHF.L.U32 R0, R2, 0x1f, RZ ;  /* 0x0000001f02007819 */ /* 0x000fc800000006ff */
[----:B------:R-:W1:Y:S02]  /*2ce0*/  SYNCS.PHASECHK.TRANS64 P0, [UR7+0x60], R0 ;  /* 0x00006000ff0075a7 */ /* 0x000e640008001007 */
[----:B-1----:R-:W-:Y:S05]  /*2cf0*/  @P0 EXIT ;  /* 0x000000000000094d */ /* 0x002fea0003800000 */
[----:B------:R-:W-:Y:S02]  /*2d00*/  SHF.L.U32 R2, R2, 0x1f, RZ ;  /* 0x0000001f02027819 */ /* 0x000fe400000006ff */
[----:B------:R-:W-:-:S07]  /*2d10*/  MOV R0, UR7 ;  /* 0x0000000700007c02 */ /* 0x000fce0008000f00 */
.L_x_49:
[----:B-1----:R1:W2:Y:S02]  /*2d20*/  SYNCS.PHASECHK.TRANS64.TRYWAIT P0, [R0+URZ+0x60], R2 ;  /* 0x00006002000075a7 */ /* 0x0022a400080011ff */
[----:B--2---:R-:W-:Y:S05]  /*2d30*/  @!P0 NANOSLEEP.SYNCS 0x989680 ;  /* 0x009896800000895d */ /* 0x004fea0003900000 */
[----:B------:R-:W2:Y:S02]  /*2d40*/  @!P0 SYNCS.PHASECHK.TRANS64 P0, [R0+URZ+0x60], R2 ;  /* 0x00006002000085a7 */ /* 0x000ea400080010ff */
[----:B--2---:R-:W-:Y:S05]  /*2d50*/  @P0 EXIT ;  /* 0x000000000000094d */ /* 0x004fea0003800000 */
[----:B------:R-:W-:Y:S05]  /*2d60*/  BRA `(.L_x_49) ;  /* 0xfffffffc00ec7947 */ /* 0x000fea000383ffff */
.L_x_42:
[----:B------:R-:W-:-:S09]  /*2d70*/  UISETP.NE.AND UP1, UPT, UR10, URZ, UPT ;  /* 0x000000ff0a00728c */ /* 0x000fd2000bf25270 */
[----:B------:R-:W-:Y:S05]  /*2d80*/  BRA.U UP1, `(.L_x_50) ;  /* 0x0000001501047547 */ /* 0x000fea000b800000 */
[----:B------:R-:W-:Y:S01]  /*2d90*/  UMOV UR4, 0x40 ;  /* 0x0000004000047882 */ /* 0x000fe20000000000 */
[----:B------:R-:W-:Y:S01]  /*2da0*/  NOP ;  /* 0x0000000000007918 */ /* 0x000fe20000000000 */
[----:B------:R-:W-:Y:S01]  /*2db0*/  ULEA UR5, UR45, UR4, 0x18 ;  /* 0x000000042d057291 */ /* 0x000fe2000f8ec0ff */
[----:B------:R-:W-:Y:S02]  /*2dc0*/  UMOV UR6, 0x400 ;  /* 0x0000040000067882 */ /* 0x000fe40000000000 */
[----:B------:R-:W-:-:S06]  /*2dd0*/  ULEA UR6, UR45, UR6, 0x18 ;  /* 0x000000062d067291 */ /* 0x000fcc000f8ec0ff */
[----:B------:R-:W1:Y:S02]  /*2de0*/  LDS.U8 R0, [UR5+0x1c] ;  /* 0x00001c05ff007984 */ /* 0x000e640008000000 */
[----:B-1----:R-:W-:-:S13]  /*2df0*/  ISETP.NE.AND P0, PT, R0, RZ, PT ;  /* 0x000000ff0000720c */ /* 0x002fda0003f05270 */
[----:B------:R-:W-:Y:S05]  /*2e00*/  @P0 BRA `(.L_x_51) ;  /* 0x0000000000580947 */ /* 0x000fea0003800000 */
[----:B------:R-:W-:-:S13]  /*2e10*/  ELECT P0, URZ, PT ;  /* 0x0000000000ff782f */ /* 0x000fda0003800000 */
[----:B------:R-:W-:Y:S05]  /*2e20*/  @!P0 BRA `(.L_x_52) ;  /* 0x0000000000608947 */ /* 0x000fea0003800000 */
[----:B------:R-:W-:Y:S01]  /*2e30*/  UMOV UR4, 0x10 ;  /* 0x0000001000047882 */ /* 0x000fe20000000000 */
[----:B------:R-:W-:Y:S01]  /*2e40*/  HFMA2 R0, -RZ, RZ, 0, 5.9604644775390625e-08 ;  /* 0x00000001ff007431 */ /* 0x000fe200000001ff */
[----:B------:R-:W-:-:S03]  /*2e50*/  MOV R2, 0xffff ;  /* 0x0000ffff00027802 */ /* 0x000fc60000000f00 */
[----:B------:R-:W-:Y:S04]  /*2e60*/  DEPBAR.LE SB1, 0x36 ;  /* 0x00009d800000791a */ /* 0x000fe80000000000 */
[----:B------:R-:W1:Y:S02]  /*2e70*/  UTCATOMSWS.FIND_AND_SET.ALIGN UP0, UR4, UR4 ;  /* 0x00000004000475e3 */ /* 0x000e640008000800 */
[----:B-1----:R-:W-:Y:S01]  /*2e80*/  MOV R3, UR4 ;  /* 0x0000000400037c02 */ /* 0x002fe20008000f00 */
[----:B------:R-:W-:Y:S06]  /*2e90*/  BRA.U UP0, `(.L_x_53) ;  /* 0x0000000100187547 */ /* 0x000fec000b800000 */
.L_x_54:
[----:B------:R-:W-:Y:S05]  /*2ea0*/  NANOSLEEP 0x64 ;  /* 0x000000640000795d */ /* 0x000fea0003800000 */
[----:B------:R-:W-:-:S05]  /*2eb0*/  UMOV UR4, 0x10 ;  /* 0x0000001000047882 */ /* 0x000fca0000000000 */
[----:B------:R-:W-:Y:S04]  /*2ec0*/  DEPBAR.LE SB1, 0x36 ;  /* 0x00009d800000791a */ /* 0x000fe80000000000 */
[----:B------:R-:W1:Y:S02]  /*2ed0*/  UTCATOMSWS.FIND_AND_SET.ALIGN UP0, UR4, UR4 ;  /* 0x00000004000475e3 */ /* 0x000e640008000800 */
[----:B-1----:R-:W-:Y:S01]  /*2ee0*/  MOV R3, UR4 ;  /* 0x0000000400037c02 */ /* 0x002fe20008000f00 */
[----:B------:R-:W-:Y:S05]  /*2ef0*/  BRA.U !UP0, `(.L_x_54) ;  /* 0xfffffffd08e87547 */ /* 0x000fea000b83ffff */
.L_x_53:
[-C--:B------:R-:W-:Y:S02]  /*2f00*/  SHF.L.U32 R2, R2, R3.reuse, RZ ;  /* 0x0000000302027219 */ /* 0x080fe400000006ff */
[----:B------:R-:W-:Y:S01]  /*2f10*/  SHF.L.U32 R0, R0, R3, RZ ;  /* 0x0000000300007219 */ /* 0x000fe200000006ff */
[----:B------:R-:W-:Y:S02]  /*2f20*/  IMAD.SHL.U32 R3, R3, 0x20, RZ ;  /* 0x0000002003037824 */ /* 0x000fe400078e00ff */
[----:B------:R1:W-:Y:S04]  /*2f30*/  ATOMS.OR RZ, [UR5+0x14], R2 ;  /* 0x00001402ffff798c */ /* 0x0003e8000b000005 */
[----:B------:R1:W-:Y:S04]  /*2f40*/  ATOMS.OR RZ, [UR5+0x18], R0 ;  /* 0x00001800ffff798c */ /* 0x0003e8000b000005 */
[----:B------:R1:W-:Y:S01]  /*2f50*/  STS [UR6+0x100], R3 ;  /* 0x00010003ff007988 */ /* 0x0003e20008000806 */
[----:B------:R-:W-:Y:S05]  /*2f60*/  BRA `(.L_x_52) ;  /* 0x0000000000107947 */ /* 0x000fea0003800000 */
.L_x_51:
[----:B------:R-:W-:Y:S02]  /*2f70*/  MOV R0, 0xffffffff ;  /* 0xffffffff00007802 */ /* 0x000fe40000000f00 */
[----:B------:R-:W-:-:S03]  /*2f80*/  MOV R2, 0x2fb0 ;  /* 0x00002fb000027802 */ /* 0x000fc60000000f00 */
[----:B------:R1:W-:Y:S04]  /*2f90*/  STS [UR6+0x100], R0 ;  /* 0x00010000ff007988 */ /* 0x0003e80008000806 */
[----:B-1-3-5:R-:W-:Y:S05]  /*2fa0*/  CALL.REL.NOINC `($__internal_1_$__cuda_sm10x_tcgen05_guardrail_trap_phase_invalid_during_alloc) ;  /* 0x0000004400307944 */ /* 0x02afea0003c00000 */
.L_x_52:
[----:B------:R-:W-:Y:S05]  /*2fb0*/  WARPSYNC.ALL ;  /* 0x0000000000007948 */ /* 0x000fea0003800000 */
[----:B------:R-:W2:Y:S01]  /*2fc0*/  S2UR UR4, SR_CgaCtaId ;  /* 0x00000000000479c3 */ /* 0x000ea20000008800 */
[----:B------:R-:W-:Y:S01]  /*2fd0*/  UMOV UR70, 0x400 ;  /* 0x0000040000467882 */ /* 0x000fe20000000000 */
[----:B------:R-:W-:-:S06]  /*2fe0*/  NOP ;  /* 0x0000000000007918 */ /* 0x000fcc0000000000 */
[----:B------:R-:W-:Y:S06]  /*2ff0*/  BAR.ARV 0x6, 0xa0 ;  /* 0x0182800000007b1d */ /* 0x000fec0000002000 */
[----:B------:R-:W4:Y:S01]  /*3000*/  LDCU UR5, c[0x0][0x38c] ;  /* 0x00007180ff0577ac */ /* 0x000f220008000800 */
[----:B------:R-:W-:Y:S01]  /*3010*/  IMAD.MOV.U32 R11, RZ, RZ, 0x1 ;  /* 0x00000001ff0b7424 */ /* 0x000fe200078e00ff */
[----:B------:R-:W-:Y:S01]  /*3020*/  CS2R R8, SRZ ;  /* 0x0000000000087805 */ /* 0x000fe2000001ff00 */
[----:B------:R-:W-:Y:S01]  /*3030*/  IMAD.MOV.U32 R10, RZ, RZ, RZ ;  /* 0x000000ffff0a7224 */ /* 0x000fe200078e00ff */
[----:B------:R-:W3:Y:S01]  /*3040*/  LDCU UR7, c[0x0][0x38c] ;  /* 0x00007180ff0777ac */ /* 0x000ee20008000800 */
[----:B------:R-:W-:Y:S01]  /*3050*/  UMOV UR9, URZ ;  /* 0x000000ff00097c82 */ /* 0x000fe20008000000 */
[----:B------:R-:W-:Y:S01]  /*3060*/  UMOV UR76, 0x0 ;  /* 0x00000000004c7882 */ /* 0x000fe20000000000 */
[----:B--2---:R-:W-:Y:S01]  /*3070*/  ULEA UR70, UR4, UR70, 0x18 ;  /* 0x0000004604467291 */ /* 0x004fe2000f8ec0ff */
[----:B------:R-:W-:-:S02]  /*3080*/  UMOV UR77, 0x8080490 ;  /* 0x08080490004d7882 */ /* 0x000fc40000000000 */
[----:B------:R-:W-:Y:S01]  /*3090*/  UMOV UR4, URZ ;  /* 0x000000ff00047c82 */ /* 0x000fe20008000000 */
[----:B------:R-:W-:Y:S01]  /*30a0*/  UIADD3 UR6, UPT, UPT, UR70, 0x24400, URZ ;  /* 0x0002440046067890 */ /* 0x000fe2000fffe0ff */
[----:B------:R-:W-:Y:S01]  /*30b0*/  IMAD.U32 R15, RZ, RZ, UR4 ;  /* 0x00000004ff0f7e24 */ /* 0x000fe2000f8e00ff */
[----:B------:R-:W-:Y:S01]  /*30c0*/  UMOV UR74, 0x0 ;  /* 0x00000000004a7882 */ /* 0x000fe20000000000 */
[----:B------:R-:W-:Y:S01]  /*30d0*/  UMOV UR75, 0x8080490 ;  /* 0x08080490004b7882 */ /* 0x000fe20000000000 */
[----:B----4-:R-:W-:Y:S01]  /*30e0*/  UIADD3 UR5, UPT, UPT, UR5, 0xff, URZ ;  /* 0x000000ff05057890 */ /* 0x010fe2000fffe0ff */
[----:B-1----:R-:W1:Y:S03]  /*30f0*/  LDS R0, [UR70+0x100] ;  /* 0x00010046ff007984 */ /* 0x002e660008000800 */
[----:B------:R-:W-:Y:S02]  /*3100*/  USHF.R.S32.HI UR4, URZ, 0x1f, UR5 ;  /* 0x0000001fff047899 */ /* 0x000fe40008011405 */
[----:B---3--:R-:W-:-:S02]  /*3110*/  UISETP.GE.AND UP3, UPT, UR7, 0x1, UPT ;  /* 0x000000010700788c */ /* 0x008fc4000bf66270 */
[----:B------:R-:W-:Y:S02]  /*3120*/  ULEA.HI UR4, UR4, UR5, URZ, 0x8 ;  /* 0x0000000504047291 */ /* 0x000fe4000f8f40ff */
[----:B------:R-:W-:Y:S02]  /*3130*/  UIADD3 UR5, UPT, UPT, UR70, 0x4400, URZ ;  /* 0x0000440046057890 */ /* 0x000fe4000fffe0ff */
[----:B------:R-:W-:Y:S02]  /*3140*/  USHF.R.S32.HI UR8, URZ, 0x8, UR4 ;  /* 0x00000008ff087899 */ /* 0x000fe40008011404 */
[----:B------:R-:W-:Y:S02]  /*3150*/  USHF.R.U32.HI UR4, URZ, 0x4, UR6 ;  /* 0x00000004ff047899 */ /* 0x000fe40008011606 */
[----:B------:R-:W-:Y:S02]  /*3160*/  UISETP.LT.AND UP0, UPT, UR8, 0x1, UPT ;  /* 0x000000010800788c */ /* 0x000fe4000bf01270 */
[----:B------:R-:W-:Y:S01]  /*3170*/  IMAD.U32 R12, RZ, RZ, UR8 ;  /* 0x00000008ff0c7e24 */ /* 0x000fe2000f8e00ff */
[----:B------:R-:W-:-:S02]  /*3180*/  ULOP3.LUT UR4, UR4, 0x3fff, URZ, 0xc0, !UPT ;  /* 0x00003fff04047892 */ /* 0x000fc4000f8ec0ff */
[----:B------:R-:W-:Y:S02]  /*3190*/  USEL UR6, UR8, 0x1, !UP0 ;  /* 0x0000000108067887 */ /* 0x000fe4000c000000 */
[----:B------:R-:W-:Y:S02]  /*31a0*/  ULOP3.LUT UR73, UR4, 0x10000, URZ, 0xfc, !UPT ;  /* 0x0001000004497892 */ /* 0x000fe4000f8efcff */
[----:B------:R-:W-:Y:S02]  /*31b0*/  UIADD3 UR4, UPT, UPT, -UR6, URZ, URZ ;  /* 0x000000ff06047290 */ /* 0x000fe4000fffe1ff */
[----:B------:R-:W-:-:S04]  /*31c0*/  USHF.R.U32.HI UR5, URZ, 0x4, UR5 ;  /* 0x00000004ff057899 */ /* 0x000fc80008011605 */
[----:B------:R-:W-:Y:S01]  /*31d0*/  ULOP3.LUT UR5, UR5, 0x3fff, URZ, 0xc0, !UPT ;  /* 0x00003fff05057892 */ /* 0x000fe2000f8ec0ff */
[----:B------:R-:W-:-:S03]  /*31e0*/  MOV R14, UR4 ;  /* 0x00000004000e7c02 */ /* 0x000fc60008000f00 */
[----:B------:R-:W-:Y:S01]  /*31f0*/  ULOP3.LUT UR72, UR5, 0x10000, URZ, 0xfc, !UPT ;  /* 0x0001000005487892 */ /* 0x000fe2000f8efcff */
[----:B-1----:R-:W-:-:S13]  /*3200*/  R2UR UR8, R0 ;  /* 0x00000000000872ca */ /* 0x002fda00000e0000 */
[----:B------:R-:W-:-:S07]  /*3210*/  MOV R16, UR8 ;  /* 0x0000000800107c02 */ /* 0x000fce0008000f00 */
.L_x_61:
[----:B------:R-:W-:Y:S02]  /*3220*/  LEA R0, R10, UR70, 0x3 ;  /* 0x000000460a007c11 */ /* 0x000fe4000f8e18ff */
[----:B------:R-:W-:Y:S02]  /*3230*/  SHF.L.U32 R2, R9, 0x1f, RZ ;  /* 0x0000001f09027819 */ /* 0x000fe400000006ff */
[----:B------:R-:W-:Y:S01]  /*3240*/  PLOP3.LUT P0, PT, PT, PT, UP3, 0x80, 0x8 ;  /* 0x000000000008781c */ /* 0x000fe20003f0f038 */
[----:B------:R-:W-:Y:S01]  /*3250*/  VIADD R3, R0, 0x60 ;  /* 0x0000006000037836 */ /* 0x000fe20000000000 */
[----:B-1----:R-:W1:Y:S02]  /*3260*/  SYNCS.PHASECHK.TRANS64.TRYWAIT P1, [R0+URZ+0x50], R2 ;  /* 0x00005002000075a7 */ /* 0x002e6400080211ff */
[----:B-1----:R-:W-:Y:S09]  /*3270*/  @!P1 BRA `(.L_x_55) ;  /* 0x0000003c00309947 */ /* 0x002ff20003800000 */
.L_x_115:
[----:B------:R-:W-:Y:S01]  /*3280*/  LEA R4, R10, UR70, 0x4 ;  /* 0x000000460a047c11 */ /* 0x000fe2000f8e20ff */
[----:B------:R-:W-:Y:S01]  /*3290*/  @UP3 ULEA UR4, UR9, UR70, 0x3 ;  /* 0x0000004609043291 */ /* 0x000fe2000f8e18ff */
[----:B------:R-:W-:Y:S02]  /*32a0*/  R2UR UR5, R15 ;  /* 0x000000000f0572ca */ /* 0x000fe400000e0000 */
[----:B------:R-:W-:Y:S02]  /*32b0*/  PLOP3.LUT P2, PT, PT, PT, PT, 0x80, 0x8 ;  /* 0x000000000008781c */ /* 0x000fe40003f4f070 */
[----:B------:R-:W2:Y:S01]  /*32c0*/  LDS.128 R4, [R4+0xe0] ;  /* 0x0000e00004047984 */ /* 0x000ea20000000c00 */
[----:B------:R-:W-:Y:S02]  /*32d0*/  PRMT R3, RZ, 0x654, R3 ;  /* 0x00000654ff037816 */ /* 0x000fe40000000003 */
[----:B-1----:R-:W-:Y:S01]  /*32e0*/  @P0 SHF.L.U32 R2, R8, 0x1f, RZ ;  /* 0x0000001f08020819 */ /* 0x002fe200000006ff */
[----:B------:R-:W-:Y:S01]  /*32f0*/  @!PT LDS RZ, [RZ] ;  /* 0x00000000fffff984 */ /* 0x000fe20000000800 */
[----:B------:R-:W-:Y:S01]  /*3300*/  @!PT LDS RZ, [RZ] ;  /* 0x00000000fffff984 */ /* 0x000fe20000000800 */
[----:B------:R-:W-:Y:S01]  /*3310*/  @!PT LDS RZ, [RZ] ;  /* 0x00000000fffff984 */ /* 0x000fe20000000800 */
[----:B------:R-:W-:Y:S01]  /*3320*/  @!PT LDS RZ, [RZ] ;  /* 0x00000000fffff984 */ /* 0x000fe20000000800 */
[----:B------:R1:W-:Y:S06]  /*3330*/  MEMBAR.ALL.CTA ;  /* 0x0000000000007992 */ /* 0x0003ec0000008000 */
[----:B-1----:R-:W1:Y:S01]  /*3340*/  FENCE.VIEW.ASYNC.S ;  /* 0x00000000000073c6 */ /* 0x002e620000000000 */
[----:B------:R-:W-:-:S02]  /*3350*/  SHF.L.U32 R0, R11, 0x1f, RZ ;  /* 0x0000001f0b007819 */ /* 0x000fc400000006ff */
[----:B------:R-:W-:Y:S01]  /*3360*/  R2UR UR6, R16 ;  /* 0x00000000100672ca */ /* 0x000fe200000e0000 */
[----:B------:R-:W-:-:S06]  /*3370*/  ULEA UR7, UR5, UR70, 0x3 ;  /* 0x0000004605077291 */ /* 0x000fcc000f8e18ff */
[----:B------:R-:W-:-:S06]  /*3380*/  IMAD.U32 R13, RZ, RZ, UR7 ;  /* 0x00000007ff0d7e24 */ /* 0x000fcc000f8e00ff */
[----:B------:R-:W-:Y:S01]  /*3390*/  ULEA UR8, UR5, UR6, 0x5 ;  /* 0x0000000605087291 */ /* 0x000fe2000f8e28ff */
[----:B-1----:R1:W-:Y:S01]  /*33a0*/  SYNCS.ARRIVE.TRANS64.RED.A1T0 RZ, [R3+URZ], RZ ;  /* 0x000000ff03ff79a7 */ /* 0x0023e200081004ff */
[----:B------:R1:W3:Y:S01]  /*33b0*/  @P0 SYNCS.PHASECHK.TRANS64.TRYWAIT P2, [UR4], R2 ;  /* 0x00000002ff0005a7 */ /* 0x0002e20008041104 */
[----:B--2---:R-:W-:Y:S01]  /*33c0*/  LOP3.LUT P1, RZ, R6, 0x1, RZ, 0xc0, !PT ;  /* 0x0000000106ff7812 */ /* 0x004fe2000782c0ff */
[----:B------:R-:W2:Y:S02]  /*33d0*/  SYNCS.PHASECHK.TRANS64.TRYWAIT P0, [UR7+0x90], R0 ;  /* 0x00009000ff0075a7 */ /* 0x000ea40008001107 */
[----:B-123--:R-:W-:Y:S10]  /*33e0*/  @!P0 BRA `(.L_x_56) ;  /* 0x0000003800e88947 */ /* 0x00eff40003800000 */
.L_x_117:
[----:B------:R-:W-:Y:S01]  /*33f0*/  IADD3 R10, PT, PT, R10, 0x1, RZ ;  /* 0x000000010a0a7810 */ /* 0x000fe20007ffe0ff */
[----:B------:R-:W-:Y:S06]  /*3400*/  BRA.U !UP3, `(.L_x_57) ;  /* 0x000000050bec7547 */ /* 0x000fec000b800000 */
[----:B------:R-:W-:Y:S01]  /*3410*/  R2UR UR69, R14 ;  /* 0x000000000e4572ca */ /* 0x000fe200000e0000 */
[----:B------:R-:W-:Y:S01]  /*3420*/  UPLOP3.LUT UP4, UPT, UPT, UPT, UPT, 0x40, 0x4 ;  /* 0x000000000004789c */ /* 0x000fe20003f8e870 */
[----:B------:R-:W-:Y:S01]  /*3430*/  R2UR UR68, R12 ;  /* 0x000000000c4472ca */ /* 0x000fe200000e0000 */
[----:B------:R-:W-:-:S14]  /*3440*/  UMOV UR7, UR9 ;  /* 0x0000000900077c82 */ /* 0x000fdc0008000000 */
.L_x_60:
[----:B------:R-:W-:Y:S02]  /*3450*/  UIADD3 UR69, UPT, UPT, UR69, 0x1, URZ ;  /* 0x0000000145457890 */ /* 0x000fe4000fffe0ff */
[----:B--2---:R-:W-:Y:S02]  /*3460*/  ULEA UR5, UR7, UR70, 0x3 ;  /* 0x0000004607057291 */ /* 0x004fe4000f8e18ff */
[----:B------:R-:W-:Y:S01]  /*3470*/  UISETP.NE.AND UP0, UPT, UR69, URZ, UPT ;  /* 0x000000ff4500728c */ /* 0x000fe2000bf05270 */
[----:B------:R-:W-:Y:S10]  /*3480*/  @P2 BRA `(.L_x_58) ;  /* 0x00000000000c2947 */ /* 0x000ff40003800000 */
[----:B-1----:R-:W-:Y:S04]  /*3490*/  SHF.L.U32 R2, R8, 0x1f, RZ ;  /* 0x0000001f08027819 */ /* 0x002fe800000006ff */
[----:B------:R-:W1:Y:S02]  /*34a0*/  SYNCS.PHASECHK.TRANS64.TRYWAIT P0, [UR5], R2 ;  /* 0x00000002ff0075a7 */ /* 0x000e640008001105 */
[----:B-1----:R-:W-:Y:S05]  /*34b0*/  @!P0 BRA `(.L_x_59) ;  /* 0x0000003800d08947 */ /* 0x002fea0003800000 */
.L_x_58:
[----:B------:R-:W-:Y:S01]  /*34c0*/  UISETP.NE.AND UP1, UPT, UR68, 0x1, UPT ;  /* 0x000000014400788c */ /* 0x000fe2000bf25270 */
[----:B------:R-:W-:Y:S01]  /*34d0*/  PLOP3.LUT P2, PT, PT, PT, PT, 0x80, 0x8 ;  /* 0x000000000008781c */ /* 0x000fe20003f4f070 */
[----:B------:R-:W-:Y:S01]  /*34e0*/  UIADD3 UR9, UPT, UPT, UR7, 0x1, URZ ;  /* 0x0000000107097890 */ /* 0x000fe2000fffe0ff */
[----:B------:R-:W-:Y:S01]  /*34f0*/  MOV.SPILL R3, UR75 ;  /* 0x0000004b00037c02 */ /* 0x000fe20009000f00 */
[----:B------:R-:W-:Y:S01]  /*3500*/  UIADD3 UR71, UPT, UPT, UR5, 0x10, URZ ;  /* 0x0000001005477890 */ /* 0x000fe2000fffe0ff */
[----:B-1----:R-:W-:Y:S01]  /*3510*/  MOV.SPILL R2, UR74 ;  /* 0x0000004a00027c02 */ /* 0x002fe20009000f00 */
[----:B------:R-:W-:Y:S01]  /*3520*/  UISETP.NE.AND UP2, UPT, UR9, 0x2, UPT ;  /* 0x000000020900788c */ /* 0x000fe2000bf45270 */
[----:B------:R-:W-:Y:S01]  /*3530*/  PLOP3.LUT P0, PT, PT, PT, UP1, 0x80, 0x8 ;  /* 0x000000000008781c */ /* 0x000fe20003f0f018 */
[----:B------:R-:W-:Y:S02]  /*3540*/  ULEA UR6, UR7, UR73, 0xa ;  /* 0x0000004907067291 */ /* 0x000fe4000f8e50ff */
[----:B------:R-:W-:Y:S02]  /*3550*/  USEL UR5, URZ, 0x1, UP2 ;  /* 0x00000001ff057887 */ /* 0x000fe40009000000 */
[----:B------:R-:W-:Y:S02]  /*3560*/  USEL UR9, UR9, URZ, UP2 ;  /* 0x000000ff09097287 */ /* 0x000fe40009000000 */
[----:B------:R-:W-:Y:S02]  /*3570*/  ULEA UR4, UR7, UR72, 0xc ;  /* 0x0000004807047291 */ /* 0x000fe4000f8e60ff */
[----:B------:R-:W-:Y:S01]  /*3580*/  @UP1 ULEA UR7, UR9, UR70, 0x3 ;  /* 0x0000004609071291 */ /* 0x000fe2000f8e18ff */
[----:B------:R-:W-:Y:S01]  /*3590*/  LOP3.LUT R8, R8, UR5, RZ, 0x3c, !PT ;  /* 0x0000000508087c12 */ /* 0x000fe2000f8e3cff */
[----:B------:R-:W-:Y:S02]  /*35a0*/  UIADD3 UR20, UPT, UPT, UR6, 0x2, URZ ;  /* 0x0000000206147890 */ /* 0x000fe4000fffe0ff */
[----:B------:R-:W-:Y:S01]  /*35b0*/  UIADD3 UR18, UPT, UPT, UR4, 0x2, URZ ;  /* 0x0000000204127890 */ /* 0x000fe2000fffe0ff */
[----:B------:R-:W-:Y:S01]  /*35c0*/  @P0 SHF.L.U32 R0, R8, 0x1f, RZ ;  /* 0x0000001f08000819 */ /* 0x000fe200000006ff */
[----:B------:R-:W-:Y:S02]  /*35d0*/  UIADD3 UR14, UPT, UPT, UR6, 0x4, URZ ;  /* 0x00000004060e7890 */ /* 0x000fe4000fffe0ff */
[----:B------:R-:W-:Y:S01]  /*35e0*/  UIADD3 UR12, UPT, UPT, UR4, 0x4, URZ ;  /* 0x00000004040c7890 */ /* 0x000fe2000fffe0ff */
[----:B------:R2:W3:Y:S01]  /*35f0*/  @P0 SYNCS.PHASECHK.TRANS64.TRYWAIT P2, [UR7], R0 ;  /* 0x00000000ff0005a7 */ /* 0x0004e20008041107 */
[----:B------:R-:W-:Y:S02]  /*3600*/  UIADD3 UR66, UPT, UPT, UR6, 0x6, URZ ;  /* 0x0000000606427890 */ /* 0x000fe4000fffe0ff */
        /* <DEDUP_REMOVED lines=24> */
[----:B------:R-:W-:Y:S01]  /*3790*/  UIADD3 UR68, UPT, UPT, UR68, -0x1, URZ ;  /* 0xffffffff44447890 */ /* 0x000fe2000fffe0ff */
[----:B------:R-:W-:Y:S01]  /*37a0*/  UMOV UR7, 0x40004040 ;  /* 0x4000404000077882 */ /* 0x000fe20000000000 */
[----:B------:R-:W-:Y:S01]  /*37b0*/  UMOV UR74, 0x0 ;  /* 0x00000000004a7882 */ /* 0x000fe20000000000 */
[----:B------:R-:W-:Y:S01]  /*37c0*/  UMOV UR75, 0x8080490 ;  /* 0x08080490004b7882 */ /* 0x000fe20000000000 */
[----:B------:R-:W-:Y:S01]  /*37d0*/  UMOV UR5, 0x40004040 ;  /* 0x4000404000057882 */ /* 0x000fe20000000000 */
[----:B------:R-:W-:Y:S01]  /*37e0*/  UMOV UR21, 0x40004040 ;  /* 0x4000404000157882 */ /* 0x000fe20000000000 */
[----:B------:R1:W-:Y:S01]  /*37f0*/  UTCHMMA gdesc[UR4], gdesc[UR6], tmem[UR8], tmem[UR74], idesc[UR75], UP4 ;  /* 0x00ff4a06040075ea */ /* 0x0003e2000a000008 */
[----:B------:R-:W-:Y:S01]  /*3800*/  UPLOP3.LUT UP4, UPT, UPT, UPT, UPT, 0x80, 0x8 ;  /* 0x000000000008789c */ /* 0x000fe20003f8f070 */
[----:B------:R-:W-:Y:S01]  /*3810*/  UMOV UR19, 0x40004040 ;  /* 0x4000404000137882 */ /* 0x000fe20000000000 */
[----:B------:R-:W-:Y:S01]  /*3820*/  UMOV UR15, 0x40004040 ;  /* 0x40004040000f7882 */ /* 0x000fe20000000000 */
[----:B------:R4:W-:Y:S01]  /*3830*/  UTCHMMA gdesc[UR18], gdesc[UR20], tmem[UR8], tmem[UR74], idesc[UR75], UPT ;  /* 0x00ff4a14120075ea */ /* 0x0009e2000b800008 */
[----:B------:R-:W-:Y:S01]  /*3840*/  UMOV UR13, 0x40004040 ;  /* 0x40004040000d7882 */ /* 0x000fe20000000000 */
        /* <DEDUP_REMOVED lines=18> */
[----:B-1----:R-:W-:Y:S01]  /*3970*/  UIADD3 UR4, UPT, UPT, UR4, 0xc06, URZ ;  /* 0x00000c0604047890 */ /* 0x002fe2000fffe0ff */
[----:B------:R-:W-:Y:S01]  /*3980*/  UMOV UR6, 0x0 ;  /* 0x0000000000067882 */ /* 0x000fe20000000000 */
[----:B------:R-:W-:Y:S01]  /*3990*/  UMOV UR7, 0x8080490 ;  /* 0x0808049000077882 */ /* 0x000fe20000000000 */
[----:B------:R-:W-:Y:S01]  /*39a0*/  UMOV UR31, 0x40004040 ;  /* 0x40004040001f7882 */ /* 0x000fe20000000000 */
[----:B----4-:R-:W-:Y:S01]  /*39b0*/  UMOV UR20, 0x0 ;  /* 0x0000000000147882 */ /* 0x010fe20000000000 */
[----:B------:R-:W-:Y:S01]  /*39c0*/  UMOV UR21, 0x8080490 ;  /* 0x0808049000157882 */ /* 0x000fe20000000000 */
[----:B------:R-:W-:Y:S01]  /*39d0*/  R2UR.FILL UR75, R3 ;  /* 0x00000000034b72ca */ /* 0x000fe200004e0000 */
[----:B------:R1:W-:Y:S01]  /*39e0*/  UTCHMMA gdesc[UR12], gdesc[UR14], tmem[UR8], tmem[UR20], idesc[UR21], UPT ;  /* 0x00ff140e0c0075ea */ /* 0x0003e2000b800008 */
[----:B------:R-:W-:Y:S01]  /*39f0*/  R2UR.FILL UR74, R2 ;  /* 0x00000000024a72ca */ /* 0x000fe200004e0000 */
[----:B------:R-:W-:Y:S01]  /*3a00*/  UTCHMMA gdesc[UR64], gdesc[UR66], tmem[UR8], tmem[UR20], idesc[UR21], UPT ;  /* 0x00ff1442400075ea */ /* 0x000fe2000b800008 */
[----:B------:R-:W-:Y:S01]  /*3a10*/  UTCHMMA gdesc[UR60], gdesc[UR62], tmem[UR8], tmem[UR20], idesc[UR21], UPT ;  /* 0x00ff143e3c0075ea */ /* 0x000fe2000b800008 */
[----:B------:R-:W-:Y:S01]  /*3a20*/  UMOV UR18, 0x0 ;  /* 0x0000000000127882 */ /* 0x000fe20000000000 */
[----:B------:R-:W-:Y:S01]  /*3a30*/  UMOV UR19, 0x8080490 ;  /* 0x0808049000137882 */ /* 0x000fe20000000000 */
[----:B------:R-:W-:Y:S01]  /*3a40*/  UMOV UR29, 0x40004040 ;  /* 0x40004040001d7882 */ /* 0x000fe20000000000 */
[----:B------:R-:W-:Y:S01]  /*3a50*/  UTCHMMA gdesc[UR56], gdesc[UR58], tmem[UR8], tmem[UR18], idesc[UR19], UPT ;  /* 0x00ff123a380075ea */ /* 0x000fe2000b800008 */
[----:B------:R-:W-:Y:S01]  /*3a60*/  UTCHMMA gdesc[UR52], gdesc[UR54], tmem[UR8], tmem[UR18], idesc[UR19], UPT ;  /* 0x00ff1236340075ea */ /* 0x000fe2000b800008 */
[----:B------:R-:W-:Y:S01]  /*3a70*/  UTCHMMA gdesc[UR48], gdesc[UR50], tmem[UR8], tmem[UR18], idesc[UR19], UPT ;  /* 0x00ff1232300075ea */ /* 0x000fe2000b800008 */
[----:B------:R-:W-:Y:S01]  /*3a80*/  UTCHMMA gdesc[UR44], gdesc[UR46], tmem[UR8], tmem[UR6], idesc[UR7], UPT ;  /* 0x00ff062e2c0075ea */ /* 0x000fe2000b800008 */
[----:B------:R-:W-:Y:S01]  /*3a90*/  UTCHMMA gdesc[UR40], gdesc[UR42], tmem[UR8], tmem[UR6], idesc[UR7], UPT ;  /* 0x00ff062a280075ea */ /* 0x000fe2000b800008 */
[----:B------:R-:W-:Y:S01]  /*3aa0*/  UTCHMMA gdesc[UR36], gdesc[UR38], tmem[UR8], tmem[UR18], idesc[UR19], UPT ;  /* 0x00ff1226240075ea */ /* 0x000fe2000b800008 */
[----:B------:R-:W-:Y:S01]  /*3ab0*/  UMOV UR27, 0x40004040 ;  /* 0x40004040001b7882 */ /* 0x000fe20000000000 */
[----:B------:R-:W-:Y:S01]  /*3ac0*/  UMOV UR25, 0x40004040 ;  /* 0x4000404000197882 */ /* 0x000fe20000000000 */
[----:B------:R-:W-:Y:S01]  /*3ad0*/  UMOV UR23, 0x40004040 ;  /* 0x4000404000177882 */ /* 0x000fe20000000000 */
[----:B------:R-:W-:Y:S01]  /*3ae0*/  UMOV UR17, 0x40004040 ;  /* 0x4000404000117882 */ /* 0x000fe20000000000 */
[----:B------:R-:W-:Y:S01]  /*3af0*/  UMOV UR11, 0x40004040 ;  /* 0x40004040000b7882 */ /* 0x000fe20000000000 */
[----:B-1----:R-:W-:Y:S01]  /*3b00*/  UMOV UR14, 0x0 ;  /* 0x00000000000e7882 */ /* 0x002fe20000000000 */
[----:B------:R-:W-:Y:S01]  /*3b10*/  UMOV UR15, 0x8080490 ;  /* 0x08080490000f7882 */ /* 0x000fe20000000000 */
[----:B------:R-:W-:Y:S01]  /*3b20*/  UMOV UR12, 0x0 ;  /* 0x00000000000c7882 */ /* 0x000fe20000000000 */
[----:B------:R-:W-:Y:S01]  /*3b30*/  UMOV UR13, 0x8080490 ;  /* 0x08080490000d7882 */ /* 0x000fe20000000000 */
[----:B------:R-:W-:Y:S01]  /*3b40*/  UTCHMMA gdesc[UR32], gdesc[UR34], tmem[UR8], tmem[UR14], idesc[UR15], UPT ;  /* 0x00ff0e22200075ea */ /* 0x000fe2000b800008 */
[----:B------:R-:W-:Y:S01]  /*3b50*/  UTCHMMA gdesc[UR28], gdesc[UR30], tmem[UR8], tmem[UR12], idesc[UR13], UPT ;  /* 0x00ff0c1e1c0075ea */ /* 0x000fe2000b800008 */
[----:B------:R1:W-:Y:S01]  /*3b60*/  UTCHMMA gdesc[UR24], gdesc[UR26], tmem[UR8], tmem[UR6], idesc[UR7], UPT ;  /* 0x00ff061a180075ea */ /* 0x0003e2000b800008 */
[----:B------:R2:W-:Y:S01]  /*3b70*/  UTCHMMA gdesc[UR16], gdesc[UR22], tmem[UR8], tmem[UR76], idesc[UR77], UPT ;  /* 0x00ff4c16100075ea */ /* 0x0005e2000b800008 */
[----:B------:R2:W-:Y:S01]  /*3b80*/  UTCHMMA gdesc[UR4], gdesc[UR10], tmem[UR8], tmem[UR74], idesc[UR75], UPT ;  /* 0x00ff4a0a040075ea */ /* 0x0005e2000b800008 */
[----:B------:R2:W-:Y:S01]  /*3b90*/  UTCBAR [UR71], URZ ;  /* 0x000000ff470073e9 */ /* 0x0005e200080000ff */
[----:B-1----:R-:W-:Y:S01]  /*3ba0*/  UMOV UR7, UR9 ;  /* 0x0000000900077c82 */ /* 0x002fe20008000000 */
[----:B---3--:R-:W-:Y:S05]  /*3bb0*/  BRA.U UP0, `(.L_x_60) ;  /* 0xfffffff900247547 */ /* 0x008fea000b83ffff */
.L_x_57:
[----:B--2---:R-:W-:Y:S02]  /*3bc0*/  R2UR UR4, R15 ;  /* 0x000000000f0472ca */ /* 0x004fe400000e0000 */
[----:B------:R-:W-:Y:S02]  /*3bd0*/  R2UR UR5, R13 ;  /* 0x000000000d0572ca */ /* 0x000fe400000e0000 */
[----:B------:R-:W-:-:S04]  /*3be0*/  ISETP.NE.AND P0, PT, R10, 0x2, PT ;  /* 0x000000020a00780c */ /* 0x000fc80003f05270 */
[----:B-1----:R-:W-:Y:S02]  /*3bf0*/  SEL R0, RZ, 0x1, P0 ;  /* 0x00000001ff007807 */ /* 0x002fe40000000000 */
[----:B------:R-:W-:Y:S02]  /*3c00*/  SEL R10, R10, RZ, P0 ;  /* 0x000000ff0a0a7207 */ /* 0x000fe40000000000 */
[----:B------:R-:W-:Y:S01]  /*3c10*/  LOP3.LUT R9, R9, R0, RZ, 0x3c, !PT ;  /* 0x0000000009097212 */ /* 0x000fe200078e3cff */
[----:B------:R-:W-:Y:S02]  /*3c20*/  UIADD3 UR4, UPT, UPT, UR4, 0x1, URZ ;  /* 0x0000000104047890 */ /* 0x000fe4000fffe0ff */
[----:B------:R-:W-:Y:S02]  /*3c30*/  UIADD3 UR5, UPT, UPT, UR5, 0x70, URZ ;  /* 0x0000007005057890 */ /* 0x000fe4000fffe0ff */
[----:B------:R-:W-:-:S04]  /*3c40*/  UISETP.NE.AND UP0, UPT, UR4, 0x4, UPT ;  /* 0x000000040400788c */ /* 0x000fc8000bf05270 */
[----:B------:R-:W-:Y:S02]  /*3c50*/  USEL UR6, URZ, 0x1, UP0 ;  /* 0x00000001ff067887 */ /* 0x000fe40008000000 */
[----:B------:R-:W-:Y:S01]  /*3c60*/  USEL UR4, UR4, URZ, UP0 ;  /* 0x000000ff04047287 */ /* 0x000fe20008000000 */
[----:B------:R1:W-:Y:S03]  /*3c70*/  UTCBAR [UR5], URZ ;  /* 0x000000ff050073e9 */ /* 0x0003e600080000ff */
[----:B------:R-:W-:Y:S02]  /*3c80*/  LOP3.LUT R11, R11, UR6, RZ, 0x3c, !PT ;  /* 0x000000060b0b7c12 */ /* 0x000fe4000f8e3cff */
[----:B------:R-:W-:Y:S01]  /*3c90*/  IMAD.U32 R15, RZ, RZ, UR4 ;  /* 0x00000004ff0f7e24 */ /* 0x000fe2000f8e00ff */
[----:B------:R-:W-:Y:S06]  /*3ca0*/  @P1 BRA `(.L_x_61) ;  /* 0xfffffff4005c1947 */ /* 0x000fec000383ffff */
[----:B------:R-:W2:Y:S01]  /*3cb0*/  S2UR UR8, SR_CgaCtaId ;  /* 0x00000000000879c3 */ /* 0x000ea20000008800 */
[----:B-1----:R-:W-:Y:S02]  /*3cc0*/  R2UR UR5, R15 ;  /* 0x000000000f0572ca */ /* 0x002fe400000e0000 */
[----:B------:R-:W-:Y:S01]  /*3cd0*/  ELECT P0, URZ, PT ;  /* 0x0000000000ff782f */ /* 0x000fe20003800000 */
[----:B------:R-:W-:Y:S01]  /*3ce0*/  IMAD.MOV.U32 R0, RZ, RZ, 0x1 ;  /* 0x00000001ff007424 */ /* 0x000fe200078e00ff */
[----:B------:R-:W-:Y:S01]  /*3cf0*/  UIADD3 UR70, UPT, UPT, UR70, 0x90, URZ ;  /* 0x0000009046467890 */ /* 0x000fe2000fffe0ff */
[----:B------:R-:W-:Y:S01]  /*3d00*/  SHF.L.U32 R2, R11, 0x1f, RZ ;  /* 0x0000001f0b027819 */ /* 0x000fe200000006ff */
[----:B------:R-:W-:Y:S01]  /*3d10*/  UMOV UR4, 0x40 ;  /* 0x0000004000047882 */ /* 0x000fe20000000000 */
[----:B------:R-:W-:Y:S01]  /*3d20*/  UVIRTCOUNT.DEALLOC.SMPOOL 0x80 ;  /* 0x000000800000784c */ /* 0x000fe20000000000 */
[----:B--2---:R-:W-:-:S05]  /*3d30*/  ULEA UR8, UR8, UR4, 0x18 ;  /* 0x0000000408087291 */ /* 0x004fca000f8ec0ff */
[----:B------:R-:W-:-:S04]  /*3d40*/  ULEA UR4, UR5, UR70, 0x3 ;  /* 0x0000004605047291 */ /* 0x000fc8000f8e18ff */
[----:B------:R1:W-:Y:S05]  /*3d50*/  @P0 STS.U8 [UR8+0x1c], R0 ;  /* 0x00001c00ff000988 */ /* 0x0003ea0008000008 */
[----:B------:R-:W2:Y:S02]  /*3d60*/  SYNCS.PHASECHK.TRANS64.TRYWAIT P0, [UR4], R2 ;  /* 0x00000002ff0075a7 */ /* 0x000ea40008001104 */
[----:B-12---:R-:W-:Y:S05]  /*3d70*/  @!P0 BRA `(.L_x_62) ;  /* 0x0000003000b88947 */ /* 0x006fea0003800000 */
.L_x_120:
[----:B------:R-:W-:-:S13]  /*3d80*/  R2UR UR4, R15 ;  /* 0x000000000f0472ca */ /* 0x000fda00000e0000 */
[----:B------:R-:W-:-:S04]  /*3d90*/  UIADD3 UR4, UPT, UPT, UR4, 0x1, URZ ;  /* 0x0000000104047890 */ /* 0x000fc8000fffe0ff */
[----:B------:R-:W-:-:S04]  /*3da0*/  UISETP.NE.AND UP0, UPT, UR4, 0x4, UPT ;  /* 0x000000040400788c */ /* 0x000fc8000bf05270 */
[----:B------:R-:W-:Y:S02]  /*3db0*/  USEL UR6, URZ, 0x1, UP0 ;  /* 0x00000001ff067887 */ /* 0x000fe40008000000 */
[----:B------:R-:W-:-:S04]  /*3dc0*/  USEL UR4, UR4, URZ, UP0 ;  /* 0x000000ff04047287 */ /* 0x000fc80008000000 */
[----:B------:R-:W-:Y:S01]  /*3dd0*/  ULEA UR5, UR4, UR70, 0x3 ;  /* 0x0000004604057291 */ /* 0x000fe2000f8e18ff */
[----:B-1----:R-:W-:-:S04]  /*3de0*/  LOP3.LUT R2, R11, UR6, RZ, 0x3c, !PT ;  /* 0x000000060b027c12 */ /* 0x002fc8000f8e3cff */
[----:B------:R-:W-:-:S04]  /*3df0*/  SHF.L.U32 R3, R2, 0x1f, RZ ;  /* 0x0000001f02037819 */ /* 0x000fc800000006ff */
[----:B------:R-:W1:Y:S02]  /*3e00*/  SYNCS.PHASECHK.TRANS64.TRYWAIT P0, [UR5], R3 ;  /* 0x00000003ff0075a7 */ /* 0x000e640008001105 */
[----:B-1----:R-:W-:Y:S05]  /*3e10*/  @!P0 BRA `(.L_x_63) ;  /* 0x0000003000a88947 */ /* 0x002fea0003800000 */
.L_x_122:
[----:B------:R-:W-:-:S04]  /*3e20*/  UIADD3 UR4, UPT, UPT, UR4, 0x1, URZ ;  /* 0x0000000104047890 */ /* 0x000fc8000fffe0ff */
[----:B------:R-:W-:-:S04]  /*3e30*/  UISETP.NE.AND UP0, UPT, UR4, 0x4, UPT ;  /* 0x000000040400788c */ /* 0x000fc8000bf05270 */
[----:B------:R-:W-:Y:S02]  /*3e40*/  USEL UR6, URZ, 0x1, UP0 ;  /* 0x00000001ff067887 */ /* 0x000fe40008000000 */
[----:B------:R-:W-:-:S04]  /*3e50*/  USEL UR4, UR4, URZ, UP0 ;  /* 0x000000ff04047287 */ /* 0x000fc80008000000 */
[----:B------:R-:W-:Y:S01]  /*3e60*/  ULEA UR5, UR4, UR70, 0x3 ;  /* 0x0000004604057291 */ /* 0x000fe2000f8e18ff */
[----:B------:R-:W-:-:S04]  /*3e70*/  LOP3.LUT R2, R2, UR6, RZ, 0x3c, !PT ;  /* 0x0000000602027c12 */ /* 0x000fc8000f8e3cff */
[----:B-1----:R-:W-:-:S04]  /*3e80*/  SHF.L.U32 R3, R2, 0x1f, RZ ;  /* 0x0000001f02037819 */ /* 0x002fc800000006ff */
[----:B------:R-:W1:Y:S02]  /*3e90*/  SYNCS.PHASECHK.TRANS64.TRYWAIT P0, [UR5], R3 ;  /* 0x00000003ff0075a7 */ /* 0x000e640008001105 */
[----:B-1----:R-:W-:Y:S05]  /*3ea0*/  @!P0 BRA `(.L_x_64) ;  /* 0x00000030009c8947 */ /* 0x002fea0003800000 */
.L_x_124:
[----:B------:R-:W-:-:S04]  /*3eb0*/  UIADD3 UR4, UPT, UPT, UR4, 0x1, URZ ;  /* 0x0000000104047890 */ /* 0x000fc8000fffe0ff */
[----:B------:R-:W-:-:S04]  /*3ec0*/  UISETP.NE.AND UP0, UPT, UR4, 0x4, UPT ;  /* 0x000000040400788c */ /* 0x000fc8000bf05270 */
[----:B------:R-:W-:Y:S02]  /*3ed0*/  USEL UR5, URZ, 0x1, UP0 ;  /* 0x00000001ff057887 */ /* 0x000fe40008000000 */
[----:B------:R-:W-:-:S04]  /*3ee0*/  USEL UR4, UR4, URZ, UP0 ;  /* 0x000000ff04047287 */ /* 0x000fc80008000000 */
[----:B------:R-:W-:Y:S01]  /*3ef0*/  ULEA UR4, UR4, UR70, 0x3 ;  /* 0x0000004604047291 */ /* 0x000fe2000f8e18ff */
[----:B------:R-:W-:-:S04]  /*3f00*/  LOP3.LUT R2, R2, UR5, RZ, 0x3c, !PT ;  /* 0x0000000502027c12 */ /* 0x000fc8000f8e3cff */
[----:B------:R-:W-:-:S04]  /*3f10*/  SHF.L.U32 R2, R2, 0x1f, RZ ;  /* 0x0000001f02027819 */ /* 0x000fc800000006ff */
[----:B------:R-:W2:Y:S02]  /*3f20*/  SYNCS.PHASECHK.TRANS64.TRYWAIT P0, [UR4], R2 ;  /* 0x00000002ff0075a7 */ /* 0x000ea40008001104 */
[----:B--2---:R-:W-:Y:S05]  /*3f30*/  @!P0 BRA `(.L_x_65) ;  /* 0x0000003000908947 */ /* 0x004fea0003800000 */
.L_x_126:
[----:B------:R-:W-:Y:S01]  /*3f40*/  NOP ;  /* 0x0000000000007918 */ /* 0x000fe20000000000 */
[----:B-1----:R-:W1:Y:S01]  /*3f50*/  LDS R0, [UR8+0x14] ;  /* 0x00001408ff007984 */ /* 0x002e620008000800 */
[----:B------:R-:W-:Y:S01]  /*3f60*/  R2UR UR4, R16 ;  /* 0x00000000100472ca */ /* 0x000fe200000e0000 */
[----:B------:R-:W-:Y:S01]  /*3f70*/  UMOV UR5, 0xffff ;  /* 0x0000ffff00057882 */ /* 0x000fe20000000000 */
[----:B------:R-:W-:-:S11]  /*3f80*/  UMOV UR6, 0x1 ;  /* 0x0000000100067882 */ /* 0x000fd60000000000 */
[----:B------:R-:W-:-:S04]  /*3f90*/  ULOP3.LUT UR4, UR4, 0xffff, URZ, 0xc0, !UPT ;  /* 0x0000ffff04047892 */ /* 0x000fc8000f8ec0ff */
[----:B------:R-:W-:-:S04]  /*3fa0*/  USHF.R.U32.HI UR4, URZ, 0x5, UR4 ;  /* 0x00000005ff047899 */ /* 0x000fc80008011604 */
[----:B------:R-:W-:Y:S02]  /*3fb0*/  USHF.L.U32 UR5, UR5, UR4, URZ ;  /* 0x0000000405057299 */ /* 0x000fe400080006ff */
[----:B------:R-:W-:-:S04]  /*3fc0*/  USHF.L.U32 UR4, UR6, UR4, URZ ;  /* 0x0000000406047299 */ /* 0x000fc800080006ff */
[----:B-1----:R-:W-:-:S04]  /*3fd0*/  LOP3.LUT R0, R0, UR5, RZ, 0xc0, !PT ;  /* 0x0000000500007c12 */ /* 0x002fc8000f8ec0ff */
[----:B------:R-:W-:-:S13]  /*3fe0*/  ISETP.NE.AND P0, PT, R0, UR5, PT ;  /* 0x0000000500007c0c */ /* 0x000fda000bf05270 */
[----:B------:R-:W-:Y:S05]  /*3ff0*/  @P0 BRA `(.L_x_66) ;  /* 0x0000000000580947 */ /* 0x000fea0003800000 */
[----:B------:R-:W1:Y:S02]  /*4000*/  LDS R0, [UR8+0x18] ;  /* 0x00001808ff007984 */ /* 0x000e640008000800 */
[----:B-1----:R-:W-:-:S04]  /*4010*/  LOP3.LUT R0, R0, UR4, RZ, 0xc0, !PT ;  /* 0x0000000400007c12 */ /* 0x002fc8000f8ec0ff */
[----:B------:R-:W-:-:S13]  /*4020*/  ISETP.NE.AND P0, PT, R0, UR4, PT ;  /* 0x0000000400007c0c */ /* 0x000fda000bf05270 */
[----:B------:R-:W-:Y:S05]  /*4030*/  @P0 BRA `(.L_x_67) ;  /* 0x00000000003c0947 */ /* 0x000fea0003800000 */
[----:B------:R-:W1:Y:S01]  /*4040*/  S2R R2, SR_LANEID ;  /* 0x0000000000027919 */ /* 0x000e620000000000 */
[----:B------:R-:W-:-:S06]  /*4050*/  ULOP3.LUT UR5, URZ, UR5, URZ, 0x33, !UPT ;  /* 0x00000005ff057292 */ /* 0x000fcc000f8e33ff */
[----:B------:R-:W-:-:S04]  /*4060*/  IMAD.U32 R0, RZ, RZ, UR5 ;  /* 0x00000005ff007e24 */ /* 0x000fc8000f8e00ff */
[----:B------:R2:W3:Y:S02]  /*4070*/  REDUX UR7, R0 ;  /* 0x00000000000773c4 */ /* 0x0004e40000000000 */
[----:B------:R4:W-:Y:S01]  /*4080*/  UTCATOMSWS.AND URZ, UR5 ;  /* 0x0000000500ff79e3 */ /* 0x0009e20008000000 */
[----:B--2---:R-:W-:Y:S01]  /*4090*/  LOP3.LUT R0, RZ, UR4, RZ, 0x33, !PT ;  /* 0x00000004ff007c12 */ /* 0x004fe2000f8e33ff */
[----:B------:R-:W-:Y:S02]  /*40a0*/  VOTEU.ANY UR4, UPT, PT ;  /* 0x0000000000047886 */ /* 0x000fe400038e0100 */
[----:B------:R-:W-:Y:S02]  /*40b0*/  UFLO.U32 UR4, UR4 ;  /* 0x00000004000472bd */ /* 0x000fe400080e0000 */
[----:B------:R-:W2:Y:S04]  /*40c0*/  REDUX UR6, R0 ;  /* 0x00000000000673c4 */ /* 0x000ea80000000000 */
[----:B-1----:R-:W-:-:S02]  /*40d0*/  ISETP.EQ.U32.AND P0, PT, R2, UR4, PT ;  /* 0x0000000402007c0c */ /* 0x002fc4000bf02070 */
[----:B---3--:R-:W-:-:S11]  /*40e0*/  MOV R2, UR7 ;  /* 0x0000000700027c02 */ /* 0x008fd60008000f00 */
[----:B------:R4:W-:Y:S01]  /*40f0*/  @P0 ATOMS.AND RZ, [UR8+0x14], R2 ;  /* 0x00001402ffff098c */ /* 0x0009e2000a800008 */
[----:B--2---:R-:W-:-:S05]  /*4100*/  IMAD.U32 R0, RZ, RZ, UR6 ;  /* 0x00000006ff007e24 */ /* 0x004fca000f8e00ff */
[----:B------:R4:W-:Y:S01]  /*4110*/  @P0 ATOMS.AND RZ, [UR8+0x18], R0 ;  /* 0x00001800ffff098c */ /* 0x0009e2000a800008 */
[----:B------:R-:W-:Y:S05]  /*4120*/  BRA `(.L_x_68) ;  /* 0x0000000000147947 */ /* 0x000fea0003800000 */
.L_x_67:
[----:B------:R-:W-:Y:S02]  /*4130*/  MOV R2, 0x4150 ;  /* 0x0000415000027802 */ /* 0x000fe40000000f00 */
[----:B-----5:R-:W-:Y:S05]  /*4140*/  CALL.REL.NOINC `($__internal_0_$__cuda_sm10x_tcgen05_guardrail_trap_col_being_dealloced_not_returned_by_alloc) ;  /* 0x0000003000bc7944 */ /* 0x020fea0003c00000 */
[----:B------:R-:W-:Y:S05]  /*4150*/  BRA `(.L_x_68) ;  /* 0x0000000000087947 */ /* 0x000fea0003800000 */
.L_x_66:
[----:B------:R-:W-:Y:S02]  /*4160*/  MOV R2, 0x4180 ;  /* 0x0000418000027802 */ /* 0x000fe40000000f00 */
[----:B-----5:R-:W-:Y:S05]  /*4170*/  CALL.REL.NOINC `($__internal_2_$__cuda_sm10x_tcgen05_guardrail_trap_unallocated_columns_being_dealloced) ;  /* 0x0000003000c87944 */ /* 0x020fea0003c00000 */
.L_x_68:
[----:B------:R-:W-:Y:S01]  /*4180*/  NOP ;  /* 0x0000000000007918 */ /* 0x000fe20000000000 */
[----:B----4-:R-:W-:Y:S05]  /*4190*/  EXIT ;  /* 0x000000000000794d */ /* 0x010fea0003800000 */
.L_x_50:
[----:B------:R-:W-:-:S09]  /*41a0*/  UISETP.NE.OR UP2, UPT, UR10, 0x3, !UP2 ;  /* 0x000000030a00788c */ /* 0x000fd2000d745670 */
[----:B------:R-:W-:Y:S05]  /*41b0*/  BRA.U UP2, `(.L_x_69) ;  /* 0x0000000d02107547 */ /* 0x000fea000b800000 */
[----:B------:R-:W1:Y:S01]  /*41c0*/  LDC R0, c[0x0][0xb30] ;  /* 0x0002cc00ff007b82 */ /* 0x000e620000000800 */
[----:B------:R-:W2:Y:S01]  /*41d0*/  LDCU.64 UR4, c[0x0][0x888] ;  /* 0x00011100ff0477ac */ /* 0x000ea20008000a00 */
[----:B------:R-:W-:Y:S02]  /*41e0*/  HFMA2 R25, -RZ, RZ, 0, 0 ;  /* 0x00000000ff197431 */ /* 0x000fe400000001ff */
[----:B------:R-:W-:Y:S01]  /*41f0*/  IMAD.MOV.U32 R27, RZ, RZ, 0x1 ;  /* 0x00000001ff1b7424 */ /* 0x000fe200078e00ff */
[----:B------:R-:W-:Y:S01]  /*4200*/  MOV R23, 0x2000 ;  /* 0x0000200000177802 */ /* 0x000fe20000000f00 */
[----:B------:R-:W4:Y:S01]  /*4210*/  LDCU.64 UR16, c[0x0][0x890] ;  /* 0x00011200ff1077ac */ /* 0x000f220008000a00 */
[----:B------:R-:W-:Y:S01]  /*4220*/  IMAD.MOV.U32 R26, RZ, RZ, RZ ;  /* 0x000000ffff1a7224 */ /* 0x000fe200078e00ff */
[----:B------:R-:W3:Y:S01]  /*4230*/  LDC R22, c[0x0][0x370] ;  /* 0x0000dc00ff167b82 */ /* 0x000ee20000000800 */
[----:B------:R-:W-:Y:S01]  /*4240*/  UMOV UR7, 0x400 ;  /* 0x0000040000077882 */ /* 0x000fe20000000000 */
[----:B------:R-:W-:-:S02]  /*4250*/  UPLOP3.LUT UP1, UPT, UPT, UPT, UPT, 0x40, 0x4 ;  /* 0x000000000004789c */ /* 0x000fc40003f2e870 */
[----:B------:R-:W-:Y:S01]  /*4260*/  ULEA UR7, UR45, UR7, 0x18 ;  /* 0x000000072d077291 */ /* 0x000fe2000f8ec0ff */
[----:B------:R-:W-:-:S03]  /*4270*/  UMOV UR13, URZ ;  /* 0x000000ff000d7c82 */ /* 0x000fc60008000000 */
[----:B------:R-:W3:Y:S01]  /*4280*/  LDC R3, c[0x0][0xb0c] ;  /* 0x0002c300ff037b82 */ /* 0x000ee20000000800 */
[----:B--2---:R-:W-:Y:S02]  /*4290*/  UISETP.NE.U32.AND UP2, UPT, UR4, URZ, UPT ;  /* 0x000000ff0400728c */ /* 0x004fe4000bf45070 */
[----:B----4-:R-:W-:-:S05]  /*42a0*/  UISETP.NE.U32.AND UP3, UPT, UR16, URZ, UPT ;  /* 0x000000ff1000728c */ /* 0x010fca000bf65070 */
[----:B------:R-:W2:Y:S01]  /*42b0*/  LDC R20, c[0x0][0xb20] ;  /* 0x0002c800ff147b82 */ /* 0x000ea20000000800 */
[----:B-1----:R-:W-:Y:S01]  /*42c0*/  ISETP.NE.AND P1, PT, R0, 0x1, PT ;  /* 0x000000010000780c */ /* 0x002fe20003f25270 */
[----:B------:R-:W-:Y:S02]  /*42d0*/  UISETP.NE.AND.EX UP2, UPT, UR5, URZ, UPT, UP2 ;  /* 0x000000ff0500728c */ /* 0x000fe4000bf45320 */
[----:B------:R-:W-:-:S04]  /*42e0*/  UISETP.NE.AND.EX UP3, UPT, UR17, URZ, UPT, UP3 ;  /* 0x000000ff1100728c */ /* 0x000fc8000bf65330 */
[----:B------:R-:W1:Y:S08]  /*42f0*/  LDC.64 R28, c[0x0][0x348] ;  /* 0x0000d200ff1c7b82 */ /* 0x000e700000000a00 */
[----:B------:R-:W4:Y:S08]  /*4300*/  LDC.64 R14, c[0x0][0xb10] ;  /* 0x0002c400ff0e7b82 */ /* 0x000f300000000a00 */
[----:B------:R-:W1:Y:S08]  /*4310*/  LDC.64 R6, c[0x0][0xb18] ;  /* 0x0002c600ff067b82 */ /* 0x000e700000000a00 */
[----:B------:R-:W1:Y:S08]  /*4320*/  LDC.64 R4, c[0x0][0xb28] ;  /* 0x0002ca00ff047b82 */ /* 0x000e700000000a00 */
[----:B--23--:R-:W1:Y:S02]  /*4330*/  LDC R21, c[0x0][0x374] ;  /* 0x0000dd00ff157b82 */ /* 0x00ce640000000800 */
.L_x_77:
[C---:B------:R-:W-:Y:S02]  /*4340*/  LEA R0, R26.reuse, UR7, 0x3 ;  /* 0x000000071a007c11 */ /* 0x040fe4000f8e18ff */
[----:B------:R-:W-:Y:S02]  /*4350*/  SHF.L.U32 R2, R25, 0x1f, RZ ;  /* 0x0000001f19027819 */ /* 0x000fe400000006ff */
[----:B------:R-:W-:Y:S02]  /*4360*/  LEA R16, R26, UR7, 0x4 ;  /* 0x000000071a107c11 */ /* 0x000fe4000f8e20ff */
[----:B--2---:R-:W2:Y:S02]  /*4370*/  SYNCS.PHASECHK.TRANS64.TRYWAIT P0, [R0+URZ+0x50], R2 ;  /* 0x00005002000075a7 */ /* 0x004ea400080011ff */
[----:B--2---:R-:W-:Y:S05]  /*4380*/  @!P0 BRA `(.L_x_70) ;  /* 0x0000002c00948947 */ /* 0x004fea0003800000 */
.L_x_127:
[----:B------:R-:W-:Y:S01]  /*4390*/  ISETP.GE.AND P0, PT, R40, 0x1, PT ;  /* 0x000000012800780c */ /* 0x000fe20003f06270 */
[----:B------:R-:W3:Y:S01]  /*43a0*/  LDS.128 R16, [R16+0xe0] ;  /* 0x0000e00010107984 */ /* 0x000ee20000000c00 */
[----:B------:R-:W-:Y:S01]  /*43b0*/  ISETP.NE.U32.AND P4, PT, RZ, UR16, PT ;  /* 0x00000010ff007c0c */ /* 0x000fe2000bf85070 */
[----:B--2---:R-:W-:Y:S03]  /*43c0*/  VIADD R0, R0, 0x60 ;  /* 0x0000006000007836 */ /* 0x004fe60000000000 */
[----:B------:R-:W-:Y:S01]  /*43d0*/  ISETP.NE.AND.EX P4, PT, RZ, UR17, PT, P4 ;  /* 0x00000011ff007c0c */ /* 0x000fe2000bf85340 */
[----:B------:R-:W-:Y:S01]  /*43e0*/  @!PT LDS RZ, [RZ] ;  /* 0x00000000fffff984 */ /* 0x000fe20000000800 */
[----:B------:R-:W-:Y:S01]  /*43f0*/  @!PT LDS RZ, [RZ] ;  /* 0x00000000fffff984 */ /* 0x000fe20000000800 */
[----:B------:R-:W-:Y:S01]  /*4400*/  @!PT LDS RZ, [RZ] ;  /* 0x00000000fffff984 */ /* 0x000fe20000000800 */
[----:B------:R-:W-:Y:S01]  /*4410*/  @!PT LDS RZ, [RZ] ;  /* 0x00000000fffff984 */ /* 0x000fe20000000800 */
[----:B------:R2:W-:Y:S06]  /*4420*/  MEMBAR.ALL.CTA ;  /* 0x0000000000007992 */ /* 0x0005ec0000008000 */
[----:B--2---:R-:W2:Y:S01]  /*4430*/  FENCE.VIEW.ASYNC.S ;  /* 0x00000000000073c6 */ /* 0x004ea20000000000 */
[----:B------:R-:W-:Y:S04]  /*4440*/  PRMT R0, RZ, 0x654, R0 ;  /* 0x00000654ff007816 */ /* 0x000fe80000000000 */
[----:B--2---:R2:W-:Y:S01]  /*4450*/  SYNCS.ARRIVE.TRANS64.RED.A1T0 RZ, [R0+URZ], RZ ;  /* 0x000000ff00ff79a7 */ /* 0x0045e200081004ff */
[----:B---3--:R-:W-:Y:S11]  /*4460*/  LOP3.LUT P3, RZ, R18, 0x1, RZ, 0xc0, !PT ;  /* 0x0000000112ff7812 */ /* 0x008ff6000786c0ff */
[----:B------:R-:W-:Y:S02]  /*4470*/  @!UPT UIADD3 URZ, UPT, UPT, URZ, URZ, URZ ;  /* 0x000000fffffff290 */ /* 0x000fe4000fffe0ff */
[----:B------:R-:W-:Y:S02]  /*4480*/  @P3 MOV R11, R16 ;  /* 0x00000010000b3202 */ /* 0x000fe40000000f00 */
[----:B------:R-:W-:Y:S01]  /*4490*/  @P3 LOP3.LUT R10, R17, 0xffff, RZ, 0xc0, !PT ;  /* 0x0000ffff110a3812 */ /* 0x000fe200078ec0ff */
[----:B--2---:R-:W-:Y:S06]  /*44a0*/  @!P0 BRA `(.L_x_71) ;  /* 0x0000000000a48947 */ /* 0x004fec0003800000 */
[-C--:B-1----:R-:W-:Y:S01]  /*44b0*/  IMAD.HI.U32 R0, R21, R7.reuse, RZ ;  /* 0x0000000715007227 */ /* 0x082fe200078e00ff */
[----:B------:R-:W-:Y:S02]  /*44c0*/  ISETP.NE.AND P0, PT, R6, 0x1, PT ;  /* 0x000000010600780c */ /* 0x000fe40003f05270 */
[----:B------:R-:W-:Y:S01]  /*44d0*/  ISETP.NE.AND P2, PT, R40, 0x1, PT ;  /* 0x000000012800780c */ /* 0x000fe20003f45270 */
[----:B----4-:R-:W-:Y:S01]  /*44e0*/  IMAD.HI.U32 R9, R22, R14, RZ ;  /* 0x0000000e16097227 */ /* 0x010fe200078e00ff */
[----:B------:R-:W-:Y:S02]  /*44f0*/  SHF.R.U32.HI R0, RZ, R20, R0 ;  /* 0x00000014ff007219 */ /* 0x000fe40000011600 */
[----:B------:R-:W-:Y:S01]  /*4500*/  ISETP.NE.AND P5, PT, R3, 0x1, PT ;  /* 0x000000010300780c */ /* 0x000fe20003fa5270 */
[----:B------:R-:W-:Y:S01]  /*4510*/  IMAD.HI.U32 R13, R10, R7, RZ ;  /* 0x000000070a0d7227 */ /* 0x000fe200078e00ff */
[----:B------:R-:W-:Y:S02]  /*4520*/  SHF.R.U32.HI R9, RZ, R15, R9 ;  /* 0x0000000fff097219 */ /* 0x000fe40000011609 */
[----:B------:R-:W-:Y:S01]  /*4530*/  SEL R0, R21, R0, !P0 ;  /* 0x0000000015007207 */ /* 0x000fe20004000000 */
[----:B------:R-:W-:Y:S01]  /*4540*/  IMAD.HI.U32 R12, R11, R14, RZ ;  /* 0x0000000e0b0c7227 */ /* 0x000fe200078e00ff */
[----:B------:R-:W-:Y:S03]  /*4550*/  SEL R9, R22, R9, !P5 ;  /* 0x0000000916097207 */ /* 0x000fe60006800000 */
[-C--:B------:R-:W-:Y:S01]  /*4560*/  IMAD.HI.U32 R8, R0, R4.reuse, RZ ;  /* 0x0000000400087227 */ /* 0x080fe200078e00ff */
[----:B------:R-:W-:Y:S03]  /*4570*/  SHF.R.U32.HI R12, RZ, R15, R12 ;  /* 0x0000000fff0c7219 */ /* 0x000fe6000001160c */
[----:B------:R-:W-:Y:S01]  /*4580*/  IMAD.HI.U32 R2, R9, R4, RZ ;  /* 0x0000000409027227 */ /* 0x000fe200078e00ff */
[-C--:B------:R-:W-:Y:S02]  /*4590*/  @P2 SHF.R.U32.HI R0, RZ, R5.reuse, R8 ;  /* 0x00000005ff002219 */ /* 0x080fe40000011608 */
[----:B------:R-:W-:Y:S02]  /*45a0*/  SHF.R.U32.HI R8, RZ, R20, R13 ;  /* 0x00000014ff087219 */ /* 0x000fe4000001160d */
[----:B------:R-:W-:Y:S01]  /*45b0*/  @P2 SHF.R.U32.HI R9, RZ, R5, R2 ;  /* 0x00000005ff092219 */ /* 0x000fe20000011602 */
[----:B------:R-:W-:Y:S01]  /*45c0*/  IMAD R0, R40, R0, RZ ;  /* 0x0000000028007224 */ /* 0x000fe200078e02ff */
[----:B------:R-:W-:Y:S02]  /*45d0*/  SEL R8, R10, R8, !P0 ;  /* 0x000000080a087207 */ /* 0x000fe40004000000 */
[----:B------:R-:W-:Y:S01]  /*45e0*/  SEL R2, R11, R12, !P5 ;  /* 0x0000000c0b027207 */ /* 0x000fe20006800000 */
[----:B------:R-:W-:Y:S01]  /*45f0*/  IMAD R12, R40, R9, RZ ;  /* 0x00000009280c7224 */ /* 0x000fe200078e02ff */
[C---:B------:R-:W-:Y:S01]  /*4600*/  ISETP.GE.AND P0, PT, R8.reuse, R0, PT ;  /* 0x000000000800720c */ /* 0x040fe20003f06270 */
[----:B------:R-:W-:Y:S03]  /*4610*/  IMAD.HI.U32 R0, R8, R4, RZ ;  /* 0x0000000408007227 */ /* 0x000fe600078e00ff */
[----:B------:R-:W-:Y:S02]  /*4620*/  ISETP.GE.OR P0, PT, R2, R12, P0 ;  /* 0x0000000c0200720c */ /* 0x000fe40000706670 */
[-C--:B------:R-:W-:Y:S04]  /*4630*/  SHF.R.U32.HI R0, RZ, R5.reuse, R0 ;  /* 0x00000005ff007219 */ /* 0x080fe80000011600 */
[----:B------:R-:W-:Y:S05]  /*4640*/  SEL R13, R8, R0, !P2 ;  /* 0x00000000080d7207 */ /* 0x000fea0005000000 */
[----:B------:R-:W-:Y:S02]  /*4650*/  IMAD.MOV R12, RZ, RZ, -R13 ;  /* 0x000000ffff0c7224 */ /* 0x000fe400078e0a0d */
[----:B------:R-:W-:Y:S04]  /*4660*/  @!P0 IMAD.HI.U32 R0, R2, R4, RZ ;  /* 0x0000000402008227 */ /* 0x000fe800078e00ff */
[----:B------:R-:W-:Y:S01]  /*4670*/  IMAD R12, R40, R12, R8 ;  /* 0x0000000c280c7224 */ /* 0x000fe200078e0208 */
[----:B------:R-:W-:Y:S04]  /*4680*/  @!P0 SHF.R.U32.HI R0, RZ, R5, R0 ;  /* 0x00000005ff008219 */ /* 0x000fe80000011600 */
[----:B------:R-:W-:Y:S04]  /*4690*/  @!P0 SEL R0, R2, R0, !P2 ;  /* 0x0000000002008207 */ /* 0x000fe80005000000 */
[----:B------:R-:W-:Y:S01]  /*46a0*/  @!P0 IADD3 R13, PT, PT, R13, -R0, RZ ;  /* 0x800000000d0d8210 */ /* 0x000fe20007ffe0ff */
[----:B------:R-:W-:Y:S01]  /*46b0*/  @!P0 IMAD R0, R9, R12, R0 ;  /* 0x0000000c09008224 */ /* 0x000fe200078e0200 */
[----:B------:R-:W-:Y:S01]  /*46c0*/  IADD3 R9, PT, PT, -R8, RZ, RZ ;  /* 0x000000ff08097210 */ /* 0x000fe20007ffe1ff */
[--C-:B------:R-:W-:Y:S02]  /*46d0*/  IMAD.MOV R12, RZ, RZ, -R2.reuse ;  /* 0x000000ffff0c7224 */ /* 0x100fe400078e0a02 */
[----:B------:R-:W-:Y:S02]  /*46e0*/  @!P0 IMAD R8, R13, R40, R2 ;  /* 0x000000280d088224 */ /* 0x000fe400078e0202 */
[----:B------:R-:W-:Y:S02]  /*46f0*/  @!P0 IMAD.MOV.U32 R2, RZ, RZ, R0 ;  /* 0x000000ffff028224 */ /* 0x000fe400078e0000 */
[----:B------:R-:W-:Y:S02]  /*4700*/  IMAD R11, R3, R12, R11 ;  /* 0x0000000c030b7224 */ /* 0x000fe400078e020b */
[----:B------:R-:W-:Y:S02]  /*4710*/  IMAD R10, R6, R9, R10 ;  /* 0x00000009060a7224 */ /* 0x000fe400078e020a */
[----:B------:R-:W-:Y:S02]  /*4720*/  IMAD R11, R2, R3, R11 ;  /* 0x00000003020b7224 */ /* 0x000fe400078e020b */
[----:B------:R-:W-:Y:S02]  /*4730*/  IMAD R10, R8, R6, R10 ;  /* 0x00000006080a7224 */ /* 0x000fe400078e020a */
.L_x_71:
[----:B------:R-:W-:Y:S05]  /*4740*/  BRA.U UP1, `(.L_x_72) ;  /* 0x0000000101107547 */ /* 0x000fea000b800000 */
[----:B------:R-:W-:Y:S04]  /*4750*/  MOV R2, UR18 ;  /* 0x0000001200027c02 */ /* 0x000fe80008000f00 */
[----:B------:R-:W-:Y:S04]  /*4760*/  SHF.L.U32 R2, R2, 0x1f, RZ ;  /* 0x0000001f02027819 */ /* 0x000fe800000006ff */
[----:B------:R-:W2:Y:S02]  /*4770*/  SYNCS.PHASECHK.TRANS64.TRYWAIT P0, [UR7+0x48], R2 ;  /* 0x00004802ff0075a7 */ /* 0x000ea40008001107 */
[----:B--2---:R-:W-:Y:S05]  /*4780*/  @!P0 BRA `(.L_x_73) ;  /* 0x0000002800a88947 */ /* 0x004fea0003800000 */
.L_x_72:
[----:B------:R-:W-:Y:S05]  /*4790*/  BRA.U !UP3, `(.L_x_74) ;  /* 0x000000010b347547 */ /* 0x000fea000b800000 */
[----:B------:R-:W-:Y:S01]  /*47a0*/  UPLOP3.LUT UP0, UPT, UPT, UPT, UP2, 0x80, 0x8 ;  /* 0x000000000008789c */ /* 0x000fe20003f0f020 */
[----:B--2---:R-:W-:Y:S02]  /*47b0*/  HFMA2 R0, -RZ, RZ, 0, 5.9604644775390625e-08 ;  /* 0x00000001ff007431 */ /* 0x004fe400000001ff */
[----:B------:R-:W-:Y:S03]  /*47c0*/  IMAD.MOV.U32 R94, RZ, RZ, 0x1 ;  /* 0x00000001ff5e7424 */ /* 0x000fe600078e00ff */
[----:B------:R-:W-:Y:S05]  /*47d0*/  PLOP3.LUT P0, PT, PT, PT, UP0, 0x80, 0x8 ;  /* 0x000000000008781c */ /* 0x000fea0003f0f008 */
[----:B------:R-:W2:Y:S01]  /*47e0*/  @UP0 LDCU.64 UR4, c[0x0][0x888] ;  /* 0x00011100ff0407ac */ /* 0x000ea20008000a00 */
[----:B------:R-:W-:Y:S07]  /*47f0*/  @UP0 UIMAD UR6, UR60, UR16, URZ ;  /* 0x000000103c0602a4 */ /* 0x000fee000f8e02ff */
[----:B------:R-:W-:Y:S01]  /*4800*/  @!P0 PRMT R94, R0, 0x7610, R94 ;  /* 0x00007610005e8816 */ /* 0x000fe2000000005e */
[----:B--2---:R-:W-:Y:S06]  /*4810*/  @UP0 UIMAD.WIDE UR4, UR6, 0x4, UR4 ;  /* 0x00000004060408a5 */ /* 0x004fec000f8e0204 */
[----:B-----5:R-:W-:Y:S01]  /*4820*/  IMAD.U32 R48, RZ, RZ, UR4 ;  /* 0x00000004ff307e24 */ /* 0x020fe2000f8e00ff */
[----:B------:R-:W-:Y:S04]  /*4830*/  MOV R49, UR5 ;  /* 0x0000000500317c02 */ /* 0x000fe80008000f00 */
[----:B------:R-:W2:Y:S01]  /*4840*/  @!UP0 LDCU UR4, c[0x0][0x880] ;  /* 0x00011000ff0487ac */ /* 0x000ea20008000800 */
[----:B------:R3:W5:Y:S02]  /*4850*/  @P0 LDG.E R48, desc[UR46][R48.64] ;  /* 0x0000002e30300981 */ /* 0x000764000c1e1900 */
[----:B--23--:R-:W-:Y:S07]  /*4860*/  @!P0 IMAD.U32 R48, RZ, RZ, UR4 ;  /* 0x00000004ff308e24 */ /* 0x00cfee000f8e00ff */
.L_x_74:
[----:B-----5:R-:W-:Y:S01]  /*4870*/  @!P4 FSETP.EQ.AND P5, PT, R48, RZ, PT ;  /* 0x000000ff3000c20b */ /* 0x020fe20003fa2000 */
[----:B------:R-:W-:Y:S01]  /*4880*/  @!UPT UIADD3 URZ, UPT, UPT, URZ, URZ, URZ ;  /* 0x000000fffffff290 */ /* 0x000fe2000fffe0ff */
[----:B------:R-:W-:Y:S11]  /*4890*/  @!P4 BRA `(.L_x_75) ;  /* 0x000000000014c947 */ /* 0x000ff60003800000 */
[----:B------:R-:W-:Y:S02]  /*48a0*/  LOP3.LUT P0, RZ, R94, 0xff, RZ, 0xc0, !PT ;  /* 0x000000ff5eff7812 */ /* 0x000fe4000780c0ff */
[----:B------:R-:W-:Y:S04]  /*48b0*/  PLOP3.LUT P5, PT, PT, PT, UP0, 0x80, 0x8 ;  /* 0x000000000008781c */ /* 0x000fe80003faf008 */
[----:B------:R-:W-:Y:S07]  /*48c0*/  PLOP3.LUT P5, PT, P5, PT, PT, 0x8, 0x80 ;  /* 0x000000000080781c */ /* 0x000fee0002fae170 */
[----:B------:R-:W-:Y:S11]  /*48d0*/  @P0 FSETP.EQ.AND P5, PT, R48, RZ, PT ;  /* 0x000000ff3000020b */ /* 0x000ff60003fa2000 */
[----:B------:R-:W-:Y:S02]  /*48e0*/  @!UPT UIADD3 URZ, UPT, UPT, URZ, URZ, URZ ;  /* 0x000000fffffff290 */ /* 0x000fe4000fffe0ff */
.L_x_75:
[----:B------:R-:W3:Y:S01]  /*48f0*/  LDC.64 R8, c[0x0][0xb10] ;  /* 0x0002c400ff087b82 */ /* 0x000ee20000000a00 */
[----:B------:R-:W-:Y:S01]  /*4900*/  ULEA UR5, UR13, UR7, 0x3 ;  /* 0x000000070d057291 */ /* 0x000fe2000f8e18ff */
[----:B------:R-:W-:Y:S01]  /*4910*/  SHF.L.U32 R30, R27, 0x1f, RZ ;  /* 0x0000001f1b1e7819 */ /* 0x000fe200000006ff */
[----:B------:R-:W-:Y:S01]  /*4920*/  VIADD R26, R26, 0x1 ;  /* 0x000000011a1a7836 */ /* 0x000fe20000000000 */
[----:B------:R-:W-:Y:S04]  /*4930*/  @P3 SHF.R.U32.HI R24, RZ, 0x10, R17 ;  /* 0x00000010ff183819 */ /* 0x000fe80000011611 */
[----:B------:R-:W5:Y:S02]  /*4940*/  LDC.64 R12, c[0x0][0xb18] ;  /* 0x0002c600ff0c7b82 */ /* 0x000f640000000a00 */
[----:B------:R-:W1:Y:S01]  /*4950*/  SYNCS.PHASECHK.TRANS64.TRYWAIT P4, [UR5+0x30], R30 ;  /* 0x0000301eff0075a7 */ /* 0x000e620008081105 */
[C---:B---3--:R-:W-:Y:S05]  /*4960*/  @!P1 IMAD.HI.U32 R8, R11.reuse, R8, RZ ;  /* 0x000000080b089227 */ /* 0x048fea00078e00ff */
[----:B--2---:R-:W2:Y:S01]  /*4970*/  @!P1 LDC R0, c[0x0][0xb20] ;  /* 0x0002c800ff009b82 */ /* 0x004ea20000000800 */
[----:B------:R-:W-:Y:S01]  /*4980*/  @!P1 SHF.R.U32.HI R8, RZ, R9, R8 ;  /* 0x00000009ff089219 */ /* 0x000fe20000011608 */
[----:B-----5:R-:W-:Y:S01]  /*4990*/  @!P1 IMAD.HI.U32 R13, R10, R13, RZ ;  /* 0x0000000d0a0d9227 */ /* 0x020fe200078e00ff */
[----:B------:R-:W-:Y:S05]  /*49a0*/  @!P1 ISETP.NE.AND P0, PT, R12, 0x1, PT ;  /* 0x000000010c00980c */ /* 0x000fea0003f05270 */
[----:B------:R-:W3:Y:S01]  /*49b0*/  @!P1 LDC R2, c[0x0][0xb0c] ;  /* 0x0002c300ff029b82 */ /* 0x000ee20000000800 */
[----:B--2---:R-:W-:Y:S02]  /*49c0*/  @!P1 SHF.R.U32.HI R0, RZ, R0, R13 ;  /* 0x00000000ff009219 */ /* 0x004fe4000001160d */
[----:B---3--:R-:W-:Y:S02]  /*49d0*/  @!P1 ISETP.NE.AND P2, PT, R2, 0x1, PT ;  /* 0x000000010200980c */ /* 0x008fe40003f45270 */
[----:B------:R-:W-:Y:S02]  /*49e0*/  @!P1 SEL R9, R10, R0, !P0 ;  /* 0x000000000a099207 */ /* 0x000fe40004000000 */
[----:B------:R-:W-:Y:S02]  /*49f0*/  ELECT P0, URZ, PT ;  /* 0x0000000000ff782f */ /* 0x000fe40003800000 */
[----:B------:R-:W-:Y:S05]  /*4a00*/  @!P1 SEL R8, R11, R8, !P2 ;  /* 0x000000080b089207 */ /* 0x000fea0005000000 */
[----:B------:R-:W-:Y:S02]  /*4a10*/  @!P1 IMAD.IADD R0, R9, 0x1, -R8 ;  /* 0x0000000109009824 */ /* 0x000fe400078e0a08 */
[----:B------:R-:W-:Y:S02]  /*4a20*/  @!P1 IMAD.IADD R8, R8, 0x1, -R9 ;  /* 0x0000000108089824 */ /* 0x000fe400078e0a09 */
[----:B------:R-:W-:Y:S02]  /*4a30*/  @!P1 IMAD R11, R0, R2, R11 ;  /* 0x00000002000b9224 */ /* 0x000fe400078e020b */
[----:B------:R-:W-:Y:S01]  /*4a40*/  @!P1 IMAD R10, R8, R12, R10 ;  /* 0x0000000c080a9224 */ /* 0x000fe200078e020a */
[----:B-1----:R-:W-:Y:S06]  /*4a50*/  @!P4 BRA `(.L_x_76) ;  /* 0x00000028000cc947 */ /* 0x002fec0003800000 */
.L_x_130:
[----:B------:R-:W-:Y:S01]  /*4a60*/  PLOP3.LUT P5, PT, P5, P0, PT, 0xf2, 0x2f ;  /* 0x00000000002f781c */ /* 0x000fe20002fa1e72 */
[----:B------:R-:W-:Y:S01]  /*4a70*/  UIADD3 UR9, UPT, UPT, UR5, 0x20, URZ ;  /* 0x0000002005097890 */ /* 0x000fe2000fffe0ff */
[----:B------:R-:W-:Y:S01]  /*4a80*/  UMOV UR20, 0x0 ;  /* 0x0000000000147882 */ /* 0x000fe20000000000 */
[----:B------:R-:W-:Y:S01]  /*4a90*/  UMOV UR21, 0x10000000 ;  /* 0x1000000000157882 */ /* 0x000fe20000000000 */
[----:B------:R-:W-:Y:S01]  /*4aa0*/  UMOV UR12, UR60 ;  /* 0x0000003c000c7c82 */ /* 0x000fe20008000000 */
[----:B------:R-:W-:Y:S08]  /*4ab0*/  @P3 R2UR UR60, R24 ;  /* 0x00000000183c32ca */ /* 0x000ff000000e0000 */
[----:B------:R-:W-:Y:S01]  /*4ac0*/  @!P5 IADD3 R2, P0, PT, R28, 0x580, RZ ;  /* 0x000005801c02d810 */ /* 0x000fe20007f1e0ff */
[----:B------:R-:W-:Y:S01]  /*4ad0*/  @!P5 IMAD.SHL.U32 R92, R92, 0x20, RZ ;  /* 0x000000205c5cd824 */ /* 0x000fe200078e00ff */
[----:B------:R-:W-:Y:S01]  /*4ae0*/  VOTEU.ALL UP1, P5 ;  /* 0x0000000000ff7886 */ /* 0x000fe20002820000 */
[----:B------:R-:W-:Y:S01]  /*4af0*/  @!P5 IMAD.SHL.U32 R93, R93, 0x80, RZ ;  /* 0x000000805d5dd824 */ /* 0x000fe200078e00ff */
[----:B------:R-:W-:Y:S01]  /*4b00*/  @!P5 R2UR UR6, R2 ;  /* 0x000000000206d2ca */ /* 0x000fe200000e0000 */
[----:B-1----:R-:W-:Y:S01]  /*4b10*/  @!P5 IMAD.X R0, RZ, RZ, R29, P0 ;  /* 0x000000ffff00d224 */ /* 0x002fe200000e061d */
[----:B------:R-:W-:Y:S01]  /*4b20*/  @!P5 R2UR UR10, R92 ;  /* 0x000000005c0ad2ca */ /* 0x000fe200000e0000 */
[----:B------:R-:W-:Y:S01]  /*4b30*/  @!UP1 ULEA UR8, UR13, UR7, 0xd ;  /* 0x000000070d089291 */ /* 0x000fe2000f8e68ff */
[----:B------:R-:W-:Y:S01]  /*4b40*/  @!P5 R2UR UR11, R93 ;  /* 0x000000005d0bd2ca */ /* 0x000fe200000e0000 */
[----:B------:R-:W-:Y:S01]  /*4b50*/  IMAD.IADD R92, R10, 0x1, R90 ;  /* 0x000000010a5c7824 */ /* 0x000fe200078e025a */
[----:B------:R-:W-:Y:S01]  /*4b60*/  @!P5 R2UR UR4, R0 ;  /* 0x000000000004d2ca */ /* 0x000fe200000e0000 */
[----:B------:R-:W-:Y:S01]  /*4b70*/  @!UP1 UIADD3 UR8, UPT, UPT, UR8, 0x200, URZ ;  /* 0x0000020008089890 */ /* 0x000fe2000fffe0ff */
[C---:B------:R-:W-:Y:S01]  /*4b80*/  ISETP.NE.AND P0, PT, R26.reuse, 0x2, PT ;  /* 0x000000021a00780c */ /* 0x040fe20003f05270 */
[----:B------:R-:W-:Y:S01]  /*4b90*/  VOTEU.ALL UP1, P5 ;  /* 0x0000000000ff7886 */ /* 0x000fe20002820000 */
[----:B------:R-:W-:Y:S02]  /*4ba0*/  IMAD.IADD R93, R11, 0x1, R91 ;  /* 0x000000010b5d7824 */ /* 0x000fe400078e025b */
[----:B------:R-:W-:Y:S01]  /*4bb0*/  SEL R0, RZ, 0x1, P0 ;  /* 0x00000001ff007807 */ /* 0x000fe20000000000 */
[----:B------:R-:W-:Y:S01]  /*4bc0*/  IMAD.U32 R8, RZ, RZ, UR6 ;  /* 0x00000006ff087e24 */ /* 0x000fe2000f8e00ff */
[----:B------:R-:W-:Y:S02]  /*4bd0*/  SEL R26, R26, RZ, P0 ;  /* 0x000000ff1a1a7207 */ /* 0x000fe40000000000 */
[----:B------:R-:W-:Y:S02]  /*4be0*/  LOP3.LUT R25, R25, R0, RZ, 0x3c, !PT ;  /* 0x0000000019197212 */ /* 0x000fe400078e3cff */
[----:B------:R-:W-:Y:S01]  /*4bf0*/  @!P5 R2UR UR14, R8 ;  /* 0x00000000080ed2ca */ /* 0x000fe200000e0000 */
[----:B------:R-:W-:Y:S01]  /*4c00*/  IMAD.U32 R9, RZ, RZ, UR4 ;  /* 0x00000004ff097e24 */ /* 0x000fe2000f8e00ff */
[----:B------:R-:W-:Y:S04]  /*4c10*/  UPRMT UR4, UR45, 0x654, UR9 ;  /* 0x000006542d047896 */ /* 0x000fe80008000009 */
[----:B------:R-:W-:Y:S11]  /*4c20*/  @!P5 R2UR UR15, R9 ;  /* 0x00000000090fd2ca */ /* 0x000ff600000e0000 */
[----:B------:R-:W-:Y:S02]  /*4c30*/  @!UPT UIADD3 URZ, UPT, UPT, URZ, URZ, URZ ;  /* 0x000000fffffff290 */ /* 0x000fe4000fffe0ff */
[----:B------:R2:W-:Y:S01]  /*4c40*/  @!UP1 UTMALDG.3D [UR8], [UR14], desc[UR20] ;  /* 0x000014080e0095b4 */ /* 0x0005e20008011000 */
[----:B------:R2:W-:Y:S01]  /*4c50*/  @!P5 SYNCS.ARRIVE.TRANS64.RED.A0TR RZ, [UR5+0x20], R23 ;  /* 0x00002017ffffd9a7 */ /* 0x0005e20008300405 */
[----:B------:R-:W-:Y:S01]  /*4c60*/  SYNCS.ARRIVE.TRANS64.RED.A1T0 RZ, [UR4], RZ ;  /* 0x000000ffffff79a7 */ /* 0x000fe20008100404 */
[----:B------:R-:W-:Y:S04]  /*4c70*/  UIADD3 UR4, UPT, UPT, UR13, 0x1, URZ ;  /* 0x000000010d047890 */ /* 0x000fe8000fffe0ff */
[----:B------:R-:W-:Y:S04]  /*4c80*/  UISETP.NE.AND UP1, UPT, UR4, 0x2, UPT ;  /* 0x000000020400788c */ /* 0x000fe8000bf25270 */
[----:B------:R-:W-:Y:S02]  /*4c90*/  USEL UR5, URZ, 0x1, UP1 ;  /* 0x00000001ff057887 */ /* 0x000fe40008800000 */
[----:B------:R-:W-:Y:S02]  /*4ca0*/  USEL UR13, UR4, URZ, UP1 ;  /* 0x000000ff040d7287 */ /* 0x000fe40008800000 */
[----:B------:R-:W-:Y:S02]  /*4cb0*/  UPLOP3.LUT UP1, UPT, UPT, UPT, UPT, 0x80, 0x8 ;  /* 0x000000000008789c */ /* 0x000fe40003f2f070 */
[----:B------:R-:W-:Y:S01]  /*4cc0*/  LOP3.LUT R27, R27, UR5, RZ, 0x3c, !PT ;  /* 0x000000051b1b7c12 */ /* 0x000fe2000f8e3cff */
[----:B------:R-:W-:Y:S08]  /*4cd0*/  @P3 BRA `(.L_x_77) ;  /* 0xfffffff400983947 */ /* 0x000ff0000383ffff */
[----:B------:R-:W-:Y:S01]  /*4ce0*/  UIADD3 UR7, UPT, UPT, UR7, 0x30, URZ ;  /* 0x0000003007077890 */ /* 0x000fe2000fffe0ff */
[----:B------:R-:W-:-:S03]  /*4cf0*/  SHF.L.U32 R2, R27, 0x1f, RZ ;  /* 0x0000001f1b027819 */ /* 0x000fc600000006ff */
[----:B------:R-:W-:-:S09]  /*4d00*/  ULEA UR4, UR13, UR7, 0x3 ;  /* 0x000000070d047291 */ /* 0x000fd2000f8e18ff */
[----:B------:R-:W1:Y:S02]  /*4d10*/  SYNCS.PHASECHK.TRANS64.TRYWAIT P0, [UR4], R2 ;  /* 0x00000002ff0075a7 */ /* 0x000e640008001104 */
[----:B-1----:R-:W-:Y:S05]  /*4d20*/  @!P0 BRA `(.L_x_78) ;  /* 0x0000002400708947 */ /* 0x002fea0003800000 */
.L_x_132:
[----:B------:R-:W-:-:S04]  /*4d30*/  UIADD3 UR4, UPT, UPT, UR13, 0x1, URZ ;  /* 0x000000010d047890 */ /* 0x000fc8000fffe0ff */
[----:B------:R-:W-:-:S04]  /*4d40*/  UISETP.NE.AND UP0, UPT, UR4, 0x2, UPT ;  /* 0x000000020400788c */ /* 0x000fc8000bf05270 */
[----:B------:R-:W-:Y:S02]  /*4d50*/  USEL UR5, URZ, 0x1, UP0 ;  /* 0x00000001ff057887 */ /* 0x000fe40008000000 */
[----:B------:R-:W-:-:S04]  /*4d60*/  USEL UR4, UR4, URZ, UP0 ;  /* 0x000000ff04047287 */ /* 0x000fc80008000000 */
[----:B------:R-:W-:Y:S01]  /*4d70*/  ULEA UR4, UR4, UR7, 0x3 ;  /* 0x0000000704047291 */ /* 0x000fe2000f8e18ff */
[----:B-1----:R-:W-:-:S04]  /*4d80*/  LOP3.LUT R2, R27, UR5, RZ, 0x3c, !PT ;  /* 0x000000051b027c12 */ /* 0x002fc8000f8e3cff */
[----:B------:R-:W-:Y:S01]  /*4d90*/  SHF.L.U32 R2, R2, 0x1f, RZ ;  /* 0x0000001f02027819 */ /* 0x000fe200000006ff */
[----:B------:R-:W-:-:S07]  /*4da0*/  IMAD.U32 R0, RZ, RZ, UR4 ;  /* 0x00000004ff007e24 */ /* 0x000fce000f8e00ff */
.L_x_79:
[----:B-1----:R1:W3:Y:S02]  /*4db0*/  SYNCS.PHASECHK.TRANS64.TRYWAIT P0, [R0+URZ], R2 ;  /* 0x00000002000075a7 */ /* 0x0022e400080011ff */
[----:B---3--:R-:W-:Y:S05]  /*4dc0*/  @!P0 NANOSLEEP.SYNCS 0x989680 ;  /* 0x009896800000895d */ /* 0x008fea0003900000 */
[----:B------:R-:W3:Y:S02]  /*4dd0*/  @!P0 SYNCS.PHASECHK.TRANS64 P0, [R0+URZ], R2 ;  /* 0x00000002000085a7 */ /* 0x000ee400080010ff */
[----:B--23--:R-:W-:Y:S05]  /*4de0*/  @P0 EXIT ;  /* 0x000000000000094d */ /* 0x00cfea0003800000 */
[----:B------:R-:W-:Y:S05]  /*4df0*/  BRA `(.L_x_79) ;  /* 0xfffffffc00ec7947 */ /* 0x000fea000383ffff */
.L_x_69:
[----:B------:R-:W-:-:S06]  /*4e00*/  UISETP.GE.AND UP1, UPT, UR10, 0x4, UPT ;  /* 0x000000040a00788c */ /* 0x000fcc000bf26270 */
[----:B------:R-:W-:-:S13]  /*4e10*/  PLOP3.LUT P0, PT, PT, PT, UP1, 0x80, 0x8 ;  /* 0x000000000008781c */ /* 0x000fda0003f0f018 */
[----:B------:R-:W-:Y:S05]  /*4e20*/  @!P0 EXIT ;  /* 0x000000000000894d */ /* 0x000fea0003800000 */
[----:B------:R-:W-:Y:S01]  /*4e30*/  BAR.SYNC.DEFER_BLOCKING 0x6, 0xa0 ;  /* 0x0182800000007b1d */ /* 0x000fe20000010000 */
[C---:B------:R-:W-:Y:S01]  /*4e40*/  IMAD.SHL.U32 R2, R108.reuse, 0x20, RZ ;  /* 0x000000206c027824 */ /* 0x040fe200078e00ff */
[C---:B------:R-:W-:Y:S01]  /*4e50*/  LOP3.LUT R106, R108.reuse, 0x2, RZ, 0xc0, !PT ;  /* 0x000000026c6a7812 */ /* 0x040fe200078ec0ff */
[C---:B------:R-:W-:Y:S01]  /*4e60*/  IMAD.SHL.U32 R107, R108.reuse, 0x4, RZ ;  /* 0x000000046c6b7824 */ /* 0x040fe200078e00ff */
[C---:B------:R-:W-:Y:S01]  /*4e70*/  LOP3.LUT R109, R108.reuse, 0x60, RZ, 0xc0, !PT ;  /* 0x000000606c6d7812 */ /* 0x040fe200078ec0ff */
[----:B------:R-:W-:Y:S01]  /*4e80*/  IMAD.U32 R46, R108, 0x10000, RZ ;  /* 0x000100006c2e7824 */ /* 0x000fe200078e00ff */
[----:B------:R-:W-:Y:S02]  /*4e90*/  UMOV UR36, 0x400 ;  /* 0x0000040000247882 */ /* 0x000fe40000000000 */
[----:B------:R-:W1:Y:S01]  /*4ea0*/  LDC R98, c[0x0][0x370] ;  /* 0x0000dc00ff627b82 */ /* 0x000e620000000800 */
[----:B------:R-:W-:Y:S01]  /*4eb0*/  ULEA UR36, UR45, UR36, 0x18 ;  /* 0x000000242d247291 */ /* 0x000fe2000f8ec0ff */
[----:B------:R-:W-:Y:S01]  /*4ec0*/  LOP3.LUT R3, R2, 0xc0, RZ, 0xc0, !PT ;  /* 0x000000c002037812 */ /* 0x000fe200078ec0ff */
[----:B------:R-:W-:Y:S01]  /*4ed0*/  IMAD.MOV R106, RZ, RZ, -R106 ;  /* 0x000000ffff6a7224 */ /* 0x000fe200078e0a6a */
[----:B------:R-:W-:Y:S01]  /*4ee0*/  LOP3.LUT R108, R108, 0x4, RZ, 0xc0, !PT ;  /* 0x000000046c6c7812 */ /* 0x000fe200078ec0ff */
[----:B------:R-:W-:Y:S01]  /*4ef0*/  UIADD3 UR39, UPT, UPT, UR36, 0x200, URZ ;  /* 0x0000020024277890 */ /* 0x000fe2000fffe0ff */
[----:B------:R-:W-:Y:S01]  /*4f00*/  LOP3.LUT R107, R3, 0x18, R107, 0xf8, !PT ;  /* 0x00000018036b7812 */ /* 0x000fe200078ef86b */
[----:B------:R-:W-:Y:S01]  /*4f10*/  HFMA2 R45, -RZ, RZ, 0, 0 ;  /* 0x00000000ff2d7431 */ /* 0x000fe200000001ff */
[----:B------:R-:W2:Y:S01]  /*4f20*/  LDC R42, c[0x0][0xb0c] ;  /* 0x0002c300ff2a7b82 */ /* 0x000ea20000000800 */
[----:B------:R-:W-:Y:S01]  /*4f30*/  LOP3.LUT R46, R46, 0x600000, RZ, 0xc0, !PT ;  /* 0x006000002e2e7812 */ /* 0x000fe200078ec0ff */
[----:B------:R-:W-:Y:S01]  /*4f40*/  IMAD.MOV R105, RZ, RZ, -R108 ;  /* 0x000000ffff697224 */ /* 0x000fe200078e0a6c */
[----:B------:R-:W-:Y:S01]  /*4f50*/  LOP3.LUT R107, R107, 0xf20, R2, 0xf8, !PT ;  /* 0x00000f206b6b7812 */ /* 0x000fe200078ef802 */
[----:B------:R-:W-:Y:S01]  /*4f60*/  IMAD.MOV.U32 R104, RZ, RZ, 0x1 ;  /* 0x00000001ff687424 */ /* 0x000fe200078e00ff */
[----:B------:R-:W-:Y:S01]  /*4f70*/  CS2R R102, SRZ ;  /* 0x0000000000667805 */ /* 0x000fe2000001ff00 */
[----:B------:R-:W-:Y:S01]  /*4f80*/  IMAD.MOV.U32 R116, RZ, RZ, RZ ;  /* 0x000000ffff747224 */ /* 0x000fe200078e00ff */
[----:B------:R-:W-:Y:S01]  /*4f90*/  CS2R R100, SRZ ;  /* 0x0000000000647805 */ /* 0x000fe2000001ff00 */
[----:B------:R-:W4:Y:S01]  /*4fa0*/  LDC R96, c[0x0][0xb20] ;  /* 0x0002c800ff607b82 */ /* 0x000f220000000800 */
[----:B------:R-:W3:Y:S01]  /*4fb0*/  LDS R0, [UR36+0x100] ;  /* 0x00010024ff007984 */ /* 0x000ee20008000800 */
[----:B------:R-:W-:Y:S01]  /*4fc0*/  SHF.L.U32 R106, R106, 0x4, RZ ;  /* 0x000000046a6a7819 */ /* 0x000fe200000006ff */
[----:B------:R-:W-:Y:S01]  /*4fd0*/  IMAD.SHL.U32 R105, R105, 0x10, RZ ;  /* 0x0000001069697824 */ /* 0x000fe200078e00ff */
[----:B------:R-:W-:Y:S01]  /*4fe0*/  LEA R107, R107, UR39, 0x1 ;  /* 0x000000276b6b7c11 */ /* 0x000fe2000f8e08ff */
[----:B------:R-:W1:Y:S03]  /*4ff0*/  LDCU.64 UR42, c[0x0][0x348] ;  /* 0x00006900ff2a77ac */ /* 0x000e660008000a00 */
[----:B------:R-:W1:Y:S01]  /*5000*/  LDC R41, c[0x0][0xb30] ;  /* 0x0002cc00ff297b82 */ /* 0x000e620000000800 */
[----:B------:R-:W1:Y:S01]  /*5010*/  LDCU.64 UR40, c[0x0][0x888] ;  /* 0x00011100ff2877ac */ /* 0x000e620008000a00 */
[----:B------:R-:W-:-:S06]  /*5020*/  UMOV UR37, URZ ;  /* 0x000000ff00257c82 */ /* 0x000fcc0008000000 */
[----:B------:R-:W1:Y:S08]  /*5030*/  LDC.64 R88, c[0x0][0xb10] ;  /* 0x0002c400ff587b82 */ /* 0x000e700000000a00 */
[----:B------:R-:W1:Y:S08]  /*5040*/  LDC.64 R38, c[0x0][0xb18] ;  /* 0x0002c600ff267b82 */ /* 0x000e700000000a00 */
[----:B------:R-:W1:Y:S08]  /*5050*/  LDC.64 R84, c[0x0][0x888] ;  /* 0x00022200ff547b82 */ /* 0x000e700000000a00 */
[----:B------:R-:W1:Y:S01]  /*5060*/  LDC.64 R36, c[0x0][0xb28] ;  /* 0x0002ca00ff247b82 */ /* 0x000e620000000a00 */
[----:B---3--:R-:W-:-:S07]  /*5070*/  IMAD.IADD R46, R0, 0x1, R46 ;  /* 0x00000001002e7824 */ /* 0x008fce00078e022e */
[----:B------:R-:W3:Y:S08]  /*5080*/  LDC.64 R86, c[0x0][0x890] ;  /* 0x00022400ff567b82 */ /* 0x000ef00000000a00 */
[----:B------:R-:W1:Y:S08]  /*5090*/  LDC.64 R82, c[0x0][0x8b0] ;  /* 0x00022c00ff527b82 */ /* 0x000e700000000a00 */
[----:B------:R-:W1:Y:S08]  /*50a0*/  LDC.64 R80, c[0x0][0x8a8] ;  /* 0x00022a00ff507b82 */ /* 0x000e700000000a00 */
[----:B--2-4-:R-:W1:Y:S02]  /*50b0*/  LDC R97, c[0x0][0x374] ;  /* 0x0000dd00ff617b82 */ /* 0x014e640000000800 */
.L_x_99:
[----:B------:R-:W-:Y:S02]  /*50c0*/  LEA R0, R116, UR36, 0x3 ;  /* 0x0000002474007c11 */ /* 0x000fe4000f8e18ff */
[----:B------:R-:W-:Y:S02]  /*50d0*/  SHF.L.U32 R2, R102, 0x1f, RZ ;  /* 0x0000001f66027819 */ /* 0x000fe400000006ff */
[----:B-1----:R-:W-:Y:S02]  /*50e0*/  LEA R16, R116, UR36, 0x4 ;  /* 0x0000002474107c11 */ /* 0x002fe4000f8e20ff */
[----:B--2---:R-:W2:Y:S02]  /*50f0*/  SYNCS.PHASECHK.TRANS64.TRYWAIT P0, [R0+URZ+0x50], R2 ;  /* 0x00005002000075a7 */ /* 0x004ea400080011ff */
[----:B--2---:R-:W-:Y:S05]  /*5100*/  @!P0 BRA `(.L_x_80) ;  /* 0x0000002000908947 */ /* 0x004fea0003800000 */
.L_x_133:
[----:B------:R-:W4:Y:S01]  /*5110*/  LDC.64 R10, c[0x0][0xb10] ;  /* 0x0002c400ff0a7b82 */ /* 0x000f220000000a00 */
[----:B------:R-:W3:Y:S01]  /*5120*/  LDS.128 R16, [R16+0xe0] ;  /* 0x0000e00010107984 */ /* 0x000ee20000000c00 */
[----:B-1----:R-:W-:Y:S01]  /*5130*/  ISETP.NE.AND P1, PT, R41, 0x1, PT ;  /* 0x000000012900780c */ /* 0x002fe20003f25270 */
[----:B--2---:R-:W-:Y:S01]  /*5140*/  VIADD R0, R0, 0x60 ;  /* 0x0000006000007836 */ /* 0x004fe20000000000 */
[----:B------:R-:W-:Y:S04]  /*5150*/  ISETP.GE.AND P0, PT, R40, 0x1, PT ;  /* 0x000000012800780c */ /* 0x000fe80003f06270 */
[----:B------:R-:W1:Y:S01]  /*5160*/  LDC.64 R8, c[0x0][0xb18] ;  /* 0x0002c600ff087b82 */ /* 0x000e620000000a00 */
[----:B------:R-:W-:Y:S01]  /*5170*/  PRMT R0, RZ, 0x654, R0 ;  /* 0x00000654ff007816 */ /* 0x000fe20000000000 */
[----:B------:R-:W-:Y:S01]  /*5180*/  @!PT LDS RZ, [RZ] ;  /* 0x00000000fffff984 */ /* 0x000fe20000000800 */
[----:B------:R-:W-:Y:S01]  /*5190*/  @!PT LDS RZ, [RZ] ;  /* 0x00000000fffff984 */ /* 0x000fe20000000800 */
[----:B------:R-:W-:Y:S01]  /*51a0*/  @!PT LDS RZ, [RZ] ;  /* 0x00000000fffff984 */ /* 0x000fe20000000800 */
[----:B------:R-:W-:Y:S01]  /*51b0*/  @!PT LDS RZ, [RZ] ;  /* 0x00000000fffff984 */ /* 0x000fe20000000800 */
[----:B------:R2:W-:Y:S06]  /*51c0*/  MEMBAR.ALL.CTA ;  /* 0x0000000000007992 */ /* 0x0005ec0000008000 */
[----:B--2---:R-:W2:Y:S01]  /*51d0*/  FENCE.VIEW.ASYNC.S ;  /* 0x00000000000073c6 */ /* 0x004ea20000000000 */
[----:B------:R-:W1:Y:S08]  /*51e0*/  @!P1 LDC R12, c[0x0][0xb20] ;  /* 0x0002c800ff0c9b82 */ /* 0x000e700000000800 */
[----:B------:R-:W1:Y:S01]  /*51f0*/  @!P1 LDC R7, c[0x0][0xb0c] ;  /* 0x0002c300ff079b82 */ /* 0x000e620000000800 */
[----:B--2---:R2:W-:Y:S01]  /*5200*/  SYNCS.ARRIVE.TRANS64.RED.A1T0 RZ, [R0+URZ], RZ ;  /* 0x000000ff00ff79a7 */ /* 0x0045e200081004ff */
[----:B---3--:R-:W-:Y:S04]  /*5210*/  LOP3.LUT P4, RZ, R18, 0x1, RZ, 0xc0, !PT ;  /* 0x0000000112ff7812 */ /* 0x008fe8000788c0ff */
[----:B------:R-:W-:Y:S09]  /*5220*/  P2R R110, PR, RZ, 0x10 ;  /* 0x00000010ff6e7803 */ /* 0x000ff20000000000 */
[----:B------:R-:W-:Y:S02]  /*5230*/  @P4 MOV R44, R16 ;  /* 0x00000010002c4202 */ /* 0x000fe40000000f00 */
[----:B------:R-:W-:Y:S01]  /*5240*/  @P4 LOP3.LUT R43, R17, 0xffff, RZ, 0xc0, !PT ;  /* 0x0000ffff112b4812 */ /* 0x000fe200078ec0ff */
[----:B--2-4-:R-:W-:Y:S06]  /*5250*/  @!P0 BRA `(.L_x_81) ;  /* 0x0000000000a48947 */ /* 0x014fec0003800000 */
[-C--:B------:R-:W-:Y:S01]  /*5260*/  IMAD.HI.U32 R0, R97, R39.reuse, RZ ;  /* 0x0000002761007227 */ /* 0x080fe200078e00ff */
[----:B------:R-:W-:Y:S02]  /*5270*/  ISETP.NE.AND P0, PT, R38, 0x1, PT ;  /* 0x000000012600780c */ /* 0x000fe40003f05270 */
[----:B------:R-:W-:Y:S01]  /*5280*/  ISETP.NE.AND P2, PT, R40, 0x1, PT ;  /* 0x000000012800780c */ /* 0x000fe20003f45270 */
[----:B------:R-:W-:Y:S01]  /*5290*/  IMAD.HI.U32 R4, R98, R88, RZ ;  /* 0x0000005862047227 */ /* 0x000fe200078e00ff */
[----:B------:R-:W-:Y:S02]  /*52a0*/  SHF.R.U32.HI R0, RZ, R96, R0 ;  /* 0x00000060ff007219 */ /* 0x000fe40000011600 */
[----:B------:R-:W-:Y:S01]  /*52b0*/  ISETP.NE.AND P3, PT, R42, 0x1, PT ;  /* 0x000000012a00780c */ /* 0x000fe20003f65270 */
[----:B------:R-:W-:Y:S01]  /*52c0*/  IMAD.HI.U32 R6, R43, R39, RZ ;  /* 0x000000272b067227 */ /* 0x000fe200078e00ff */
[-C--:B------:R-:W-:Y:S02]  /*52d0*/  SHF.R.U32.HI R4, RZ, R89.reuse, R4 ;  /* 0x00000059ff047219 */ /* 0x080fe40000011604 */
        /* <DEDUP_REMOVED lines=14> */
[C---:B------:R-:W-:Y:S03]  /*53c0*/  IMAD.HI.U32 R0, R3.reuse, R36, RZ ;  /* 0x0000002403007227 */ /* 0x040fe600078e00ff */
[C---:B------:R-:W-:Y:S02]  /*53d0*/  ISETP.GE.OR P0, PT, R2.reuse, R5, P0 ;  /* 0x000000050200720c */ /* 0x040fe40000706670 */
[----:B------:R-:W-:Y:S04]  /*53e0*/  SHF.R.U32.HI R0, RZ, R37, R0 ;  /* 0x00000025ff007219 */ /* 0x000fe80000011600 */
[C---:B------:R-:W-:Y:S05]  /*53f0*/  SEL R6, R3.reuse, R0, !P2 ;  /* 0x0000000003067207 */ /* 0x040fea0005000000 */
        /* <DEDUP_REMOVED lines=14> */
[----:B------:R-:W-:Y:S07]  /*54e0*/  IMAD R43, R3, R38, R43 ;  /* 0x00000026032b7224 */ /* 0x000fee00078e022b */
.L_x_81:
[----:B------:R-:W-:Y:S01]  /*54f0*/  @!P1 IMAD.HI.U32 R0, R44, R10, RZ ;  /* 0x0000000a2c009227 */ /* 0x000fe200078e00ff */
[----:B-1----:R-:W-:Y:S01]  /*5500*/  @!P1 ISETP.NE.AND P0, PT, R8, 0x1, PT ;  /* 0x000000010800980c */ /* 0x002fe20003f05270 */
[----:B------:R-:W-:Y:S01]  /*5510*/  ULOP3.LUT UP0, URZ, UR39, 0x1b0, URZ, 0xc0, !UPT ;  /* 0x000001b027ff7892 */ /* 0x000fe2000f80c0ff */
[----:B------:R-:W-:Y:S01]  /*5520*/  @!P1 ISETP.NE.AND P2, PT, R7, 0x1, PT ;  /* 0x000000010700980c */ /* 0x000fe20003f45270 */
[C---:B------:R-:W-:Y:S01]  /*5530*/  @!P1 IMAD.HI.U32 R2, R43.reuse, R9, RZ ;  /* 0x000000092b029227 */ /* 0x040fe200078e00ff */
[----:B------:R-:W-:Y:S02]  /*5540*/  @!P1 SHF.R.U32.HI R0, RZ, R11, R0 ;  /* 0x0000000bff009219 */ /* 0x000fe40000011600 */
[----:B------:R-:W-:Y:S01]  /*5550*/  @P4 SHF.R.U32.HI R99, RZ, 0x10, R17 ;  /* 0x00000010ff634819 */ /* 0x000fe20000011611 */
[----:B------:R-:W-:Y:S01]  /*5560*/  VIADD R116, R116, 0x1 ;  /* 0x0000000174747836 */ /* 0x000fe20000000000 */
[----:B------:R-:W-:Y:S02]  /*5570*/  @!P1 SHF.R.U32.HI R2, RZ, R12, R2 ;  /* 0x0000000cff029219 */ /* 0x000fe40000011602 */
[----:B------:R-:W-:Y:S02]  /*5580*/  @!P1 SEL R3, R44, R0, !P2 ;  /* 0x000000002c039207 */ /* 0x000fe40005000000 */
[----:B------:R-:W-:Y:S05]  /*5590*/  @!P1 SEL R2, R43, R2, !P0 ;  /* 0x000000022b029207 */ /* 0x000fea0004000000 */
[----:B------:R-:W-:Y:S02]  /*55a0*/  @!P1 IMAD.IADD R0, R2, 0x1, -R3 ;  /* 0x0000000102009824 */ /* 0x000fe400078e0a03 */
[----:B------:R-:W-:Y:S02]  /*55b0*/  @!P1 IMAD.IADD R2, R3, 0x1, -R2 ;  /* 0x0000000103029824 */ /* 0x000fe400078e0a02 */
[----:B------:R-:W-:Y:S02]  /*55c0*/  @!P1 IMAD R44, R0, R7, R44 ;  /* 0x00000007002c9224 */ /* 0x000fe400078e022c */
[----:B------:R-:W-:Y:S01]  /*55d0*/  @!P1 IMAD R43, R2, R8, R43 ;  /* 0x00000008022b9224 */ /* 0x000fe200078e022b */
[----:B------:R-:W-:Y:S06]  /*55e0*/  BRA.U !UP0, `(.L_x_82) ;  /* 0x00000001087c7547 */ /* 0x000fec000b800000 */
[----:B------:R-:W1:Y:S01]  /*55f0*/  LDCU.64 UR8, c[0x4][0x80] ;  /* 0x01001000ff0877ac */ /* 0x000e620008000a00 */
[----:B------:R-:W-:Y:S01]  /*5600*/  MOV R2, 0x0 ;  /* 0x0000000000027802 */ /* 0x000fe20000000f00 */
[----:B------:R-:W-:Y:S02]  /*5610*/  HFMA2 R12, -RZ, RZ, 0, 5.9604644775390625e-08 ;  /* 0x00000001ff0c7431 */ /* 0x000fe400000001ff */
[----:B------:R-:W-:Y:S01]  /*5620*/  IMAD.MOV.U32 R8, RZ, RZ, 0x70 ;  /* 0x00000070ff087424 */ /* 0x000fe200078e00ff */
[----:B------:R2:W3:Y:S01]  /*5630*/  LDC.64 R14, c[0x4][R2] ;  /* 0x01000000020e7b82 */ /* 0x0004e20000000a00 */
[----:B------:R-:W4:Y:S01]  /*5640*/  LDCU.64 UR6, c[0x4][0x88] ;  /* 0x01001100ff0677ac */ /* 0x000f220008000a00 */
[----:B------:R-:W-:Y:S01]  /*5650*/  IMAD.MOV.U32 R13, RZ, RZ, RZ ;  /* 0x000000ffff0d7224 */ /* 0x000fe200078e00ff */
[----:B------:R-:W2:Y:S01]  /*5660*/  LDCU.64 UR4, c[0x4][0x8] ;  /* 0x01000100ff0477ac */ /* 0x000ea20008000a00 */
[----:B-1----:R-:W-:Y:S01]  /*5670*/  MOV R5, UR9 ;  /* 0x0000000900057c02 */ /* 0x002fe20008000f00 */
[----:B------:R-:W-:Y:S01]  /*5680*/  IMAD.U32 R4, RZ, RZ, UR8 ;  /* 0x00000008ff047e24 */ /* 0x000fe2000f8e00ff */
[----:B----4-:R-:W-:Y:S01]  /*5690*/  MOV R7, UR7 ;  /* 0x0000000700077c02 */ /* 0x010fe20008000f00 */
[----:B------:R-:W-:Y:S01]  /*56a0*/  IMAD.U32 R6, RZ, RZ, UR6 ;  /* 0x00000006ff067e24 */ /* 0x000fe2000f8e00ff */
[----:B--2---:R-:W-:Y:S01]  /*56b0*/  MOV R11, UR5 ;  /* 0x00000005000b7c02 */ /* 0x004fe20008000f00 */
[----:B------:R-:W-:Y:S02]  /*56c0*/  IMAD.U32 R10, RZ, RZ, UR4 ;  /* 0x00000004ff0a7e24 */ /* 0x000fe4000f8e00ff */
[----:B------:R-:W-:Y:S07]  /*56d0*/  LEPC R20, `(.L_x_83) ;  /* 0x000000001014794e */ /* 0x000fee0000000000 */
[----:B---3-5:R-:W-:Y:S05]  /*56e0*/  CALL.ABS.NOINC R14 ;  /* 0x000000000e007343 */ /* 0x028fea0003c00000 */
.L_x_83:
[----:B------:R-:W1:Y:S01]  /*56f0*/  LDCU.64 UR8, c[0x4][0x80] ;  /* 0x01001000ff0877ac */ /* 0x000e620008000a00 */
[----:B------:R-:W2:Y:S01]  /*5700*/  LDC.64 R2, c[0x4][R2] ;  /* 0x0100000002027b82 */ /* 0x000ea20000000a00 */
[----:B------:R-:W-:Y:S02]  /*5710*/  HFMA2 R12, -RZ, RZ, 0, 5.9604644775390625e-08 ;  /* 0x00000001ff0c7431 */ /* 0x000fe400000001ff */
[----:B------:R-:W-:Y:S02]  /*5720*/  IMAD.MOV.U32 R8, RZ, RZ, 0x70 ;  /* 0x00000070ff087424 */ /* 0x000fe400078e00ff */
[----:B------:R-:W-:Y:S01]  /*5730*/  IMAD.MOV.U32 R13, RZ, RZ, RZ ;  /* 0x000000ffff0d7224 */ /* 0x000fe200078e00ff */
[----:B------:R-:W3:Y:S01]  /*5740*/  LDCU.64 UR6, c[0x4][0x88] ;  /* 0x01001100ff0677ac */ /* 0x000ee20008000a00 */
[----:B------:R-:W4:Y:S01]  /*5750*/  LDCU.64 UR4, c[0x4][0x8] ;  /* 0x01000100ff0477ac */ /* 0x000f220008000a00 */
[----:B-1----:R-:W-:Y:S02]  /*5760*/  MOV R4, UR8 ;  /* 0x0000000800047c02 */ /* 0x002fe40008000f00 */
[----:B------:R-:W-:Y:S02]  /*5770*/  MOV R5, UR9 ;  /* 0x0000000900057c02 */ /* 0x000fe40008000f00 */
[----:B---3--:R-:W-:Y:S01]  /*5780*/  MOV R7, UR7 ;  /* 0x0000000700077c02 */ /* 0x008fe20008000f00 */
[----:B------:R-:W-:Y:S01]  /*5790*/  IMAD.U32 R6, RZ, RZ, UR6 ;  /* 0x00000006ff067e24 */ /* 0x000fe2000f8e00ff */
[----:B----4-:R-:W-:Y:S01]  /*57a0*/  MOV R11, UR5 ;  /* 0x00000005000b7c02 */ /* 0x010fe20008000f00 */
[----:B------:R-:W-:Y:S02]  /*57b0*/  IMAD.U32 R10, RZ, RZ, UR4 ;  /* 0x00000004ff0a7e24 */ /* 0x000fe4000f8e00ff */
[----:B------:R-:W-:Y:S07]  /*57c0*/  LEPC R20, `(.L_x_82) ;  /* 0x000000001014794e */ /* 0x000fee0000000000 */
[----:B--2---:R-:W-:Y:S05]  /*57d0*/  CALL.ABS.NOINC R2 ;  /* 0x0000000002007343 */ /* 0x004fea0003c00000 */
.L_x_82:
[----:B------:R-:W-:Y:S01]  /*57e0*/  ISETP.NE.U32.AND P2, PT, R86, RZ, PT ;  /* 0x000000ff5600720c */ /* 0x000fe20003f45070 */
[----:B------:R-:W-:Y:S01]  /*57f0*/  UISETP.NE.AND UP1, UPT, UR38, URZ, UPT ;  /* 0x000000ff2600728c */ /* 0x000fe2000bf25270 */
[----:B------:R-:W-:Y:S02]  /*5800*/  ISETP.NE.U32.AND P4, PT, R82, RZ, PT ;  /* 0x000000ff5200720c */ /* 0x000fe40003f85070 */
[----:B------:R-:W-:Y:S02]  /*5810*/  ISETP.NE.AND.EX P2, PT, R87, RZ, PT, P2 ;  /* 0x000000ff5700720c */ /* 0x000fe40003f45320 */
[----:B------:R-:W-:Y:S02]  /*5820*/  PLOP3.LUT P1, PT, PT, PT, PT, 0x8, 0x80 ;  /* 0x000000000080781c */ /* 0x000fe40003f2e170 */
[----:B------:R-:W-:Y:S02]  /*5830*/  PLOP3.LUT P0, PT, PT, PT, UP1, 0x80, 0x8 ;  /* 0x000000000008781c */ /* 0x000fe40003f0f018 */
[----:B------:R-:W-:Y:S02]  /*5840*/  ISETP.NE.AND.EX P4, PT, R83, RZ, PT, P4 ;  /* 0x000000ff5300720c */ /* 0x000fe40003f85340 */
[----:B------:R-:W1:Y:S09]  /*5850*/  @UP1 LDCU.64 UR4, c[0x0][0x888] ;  /* 0x00011100ff0417ac */ /* 0x000e720008000a00 */
[----:B------:R-:W-:Y:S01]  /*5860*/  @P0 PLOP3.LUT P1, PT, P2, PT, PT, 0x80, 0x8 ;  /* 0x000000000008081c */ /* 0x000fe2000172f070 */
[----:B-1----:R-:W-:Y:S04]  /*5870*/  @UP1 UISETP.NE.U32.AND UP0, UPT, UR4, URZ, UPT ;  /* 0x000000ff0400128c */ /* 0x002fe8000bf05070 */
[----:B------:R-:W-:Y:S04]  /*5880*/  @UP1 UISETP.NE.AND.EX UP0, UPT, UR5, URZ, UPT, UP0 ;  /* 0x000000ff0500128c */ /* 0x000fe8000bf05300 */
[----:B------:R-:W-:Y:S01]  /*5890*/  @UP1 USEL UR4, URZ, 0xffffffff, UP0 ;  /* 0xffffffffff041887 */ /* 0x000fe20008000000 */
[----:B------:R-:W-:Y:S11]  /*58a0*/  @!P2 BRA `(.L_x_84) ;  /* 0x00000000002ca947 */ /* 0x000ff60003800000 */
[----:B------:R-:W-:Y:S01]  /*58b0*/  ISETP.NE.U32.AND P3, PT, R84, RZ, PT ;  /* 0x000000ff5400720c */ /* 0x000fe20003f65070 */
[----:B------:R-:W-:Y:S03]  /*58c0*/  IMAD.MOV.U32 R94, RZ, RZ, 0x1 ;  /* 0x00000001ff5e7424 */ /* 0x000fe600078e00ff */
[----:B------:R-:W-:Y:S11]  /*58d0*/  ISETP.NE.AND.EX P3, PT, R85, RZ, PT, P3 ;  /* 0x000000ff5500720c */ /* 0x000ff60003f65330 */
[----:B------:R-:W-:Y:S02]  /*58e0*/  @!UPT UIADD3 URZ, UPT, UPT, URZ, URZ, URZ ;  /* 0x000000fffffff290 */ /* 0x000fe4000fffe0ff */
[----:B------:R-:W1:Y:S01]  /*58f0*/  @P3 LDC.64 R2, c[0x0][0x888] ;  /* 0x00022200ff023b82 */ /* 0x000e620000000a00 */
[----:B------:R-:W-:Y:S04]  /*5900*/  @P3 IMAD R0, R86, UR60, RZ ;  /* 0x0000003c56003c24 */ /* 0x000fe8000f8e02ff */
[----:B-1----:R-:W-:Y:S04]  /*5910*/  @P3 IMAD.WIDE R2, R0, 0x4, R2 ;  /* 0x0000000400023825 */ /* 0x002fe800078e0202 */
[----:B------:R-:W-:Y:S01]  /*5920*/  HFMA2 R0, -RZ, RZ, 0, 5.9604644775390625e-08 ;  /* 0x00000001ff007431 */ /* 0x000fe200000001ff */
[----:B-----5:R1:W5:Y:S04]  /*5930*/  @P3 LDG.E R48, desc[UR46][R2.64] ;  /* 0x0000002e02303981 */ /* 0x020368000c1e1900 */
[----:B------:R-:W-:Y:S01]  /*5940*/  @!P3 PRMT R94, R0, 0x7610, R94 ;  /* 0x00007610005eb816 */ /* 0x000fe2000000005e */
[----:B-1----:R-:W2:Y:S06]  /*5950*/  @!P3 LDC R48, c[0x0][0x880] ;  /* 0x00022000ff30bb82 */ /* 0x002eac0000000800 */
.L_x_84:
[----:B------:R-:W-:Y:S05]  /*5960*/  @!P4 BRA `(.L_x_85) ;  /* 0x000000000020c947 */ /* 0x000fea0003800000 */
[----:B------:R-:W-:Y:S04]  /*5970*/  ISETP.NE.U32.AND P3, PT, R80, RZ, PT ;  /* 0x000000ff5000720c */ /* 0x000fe80003f65070 */
[----:B------:R-:W-:Y:S11]  /*5980*/  ISETP.NE.AND.EX P3, PT, R81, RZ, PT, P3 ;  /* 0x000000ff5100720c */ /* 0x000ff60003f65330 */
[----:B------:R-:W-:Y:S02]  /*5990*/  @!UPT UIADD3 URZ, UPT, UPT, URZ, URZ, URZ ;  /* 0x000000fffffff290 */ /* 0x000fe4000fffe0ff */
[----:B------:R-:W1:Y:S01]  /*59a0*/  @P3 LDC.64 R2, c[0x0][0x8a8] ;  /* 0x00022a00ff023b82 */ /* 0x000e620000000a00 */
[----:B------:R-:W-:Y:S04]  /*59b0*/  @P3 IMAD R0, R82, UR60, RZ ;  /* 0x0000003c52003c24 */ /* 0x000fe8000f8e02ff */
[----:B-1----:R-:W-:Y:S05]  /*59c0*/  @P3 IMAD.WIDE R2, R0, 0x4, R2 ;  /* 0x0000000400023825 */ /* 0x002fea00078e0202 */
[----:B-----5:R1:W5:Y:S02]  /*59d0*/  @P3 LDG.E R47, desc[UR46][R2.64] ;  /* 0x0000002e022f3981 */ /* 0x020364000c1e1900 */
[----:B-1----:R-:W3:Y:S02]  /*59e0*/  @!P3 LDC R47, c[0x0][0x8a0] ;  /* 0x00022800ff2fbb82 */ /* 0x002ee40000000800 */
.L_x_85:
[----:B--2--5:R-:W-:Y:S01]  /*59f0*/  @P0 FSETP.NEU.AND P4, PT, R48, RZ, PT ;  /* 0x000000ff3000020b */ /* 0x024fe20003f8d000 */
[----:B------:R-:W-:Y:S01]  /*5a00*/  IMAD.U32 R0, RZ, RZ, UR4 ;  /* 0x00000004ff007e24 */ /* 0x000fe2000f8e00ff */
[----:B------:R-:W-:Y:S01]  /*5a10*/  @P0 LOP3.LUT P3, RZ, R94, 0xff, RZ, 0xc0, !PT ;  /* 0x000000ff5eff0812 */ /* 0x000fe2000786c0ff */
[C---:B------:R-:W-:Y:S01]  /*5a20*/  IMAD.SHL.U32 R115, R101.reuse, 0x2000, RZ ;  /* 0x0000200065737824 */ /* 0x040fe200078e00ff */
[----:B------:R-:W-:Y:S01]  /*5a30*/  @P0 SEL R2, RZ, 0xffffffff, P4 ;  /* 0xffffffffff020807 */ /* 0x000fe20002000000 */
[----:B------:R-:W-:Y:S01]  /*5a40*/  BSSY B1, `(.L_x_86) ;  /* 0x0000039000017945 */ /* 0x000fe20003800000 */
[----:B------:R-:W-:Y:S01]  /*5a50*/  LEA R3, R101, UR36, 0x3 ;  /* 0x0000002465037c11 */ /* 0x000fe2000f8e18ff */
[----:B------:R-:W-:Y:S01]  /*5a60*/  IMAD.IADD R114, R107, 0x1, R115 ;  /* 0x000000016b727824 */ /* 0x000fe200078e0273 */
[----:B------:R-:W-:Y:S02]  /*5a70*/  @P1 SEL R2, R0, R2, !P3 ;  /* 0x0000000200021207 */ /* 0x000fe40005800000 */
[----:B------:R-:W-:Y:S02]  /*5a80*/  CS2R R78, SRZ ;  /* 0x00000000004e7805 */ /* 0x000fe4000001ff00 */
[----:B------:R-:W-:Y:S01]  /*5a90*/  LOP3.LUT R0, R104, 0x1, RZ, 0x3c, !PT ;  /* 0x0000000168007812 */ /* 0x000fe200078e3cff */
[--C-:B------:R-:W-:Y:S01]  /*5aa0*/  IMAD.IADD R113, R106, 0x1, R114.reuse ;  /* 0x000000016a717824 */ /* 0x100fe200078e0272 */
[----:B------:R-:W-:Y:S02]  /*5ab0*/  @P0 LOP3.LUT R2, R2, 0x1, RZ, 0xc0, !PT ;  /* 0x0000000102020812 */ /* 0x000fe400078ec0ff */
[----:B------:R-:W-:Y:S02]  /*5ac0*/  CS2R R76, SRZ ;  /* 0x00000000004c7805 */ /* 0x000fe4000001ff00 */
[----:B------:R-:W-:Y:S02]  /*5ad0*/  LEA R16, R45, UR36, 0x3 ;  /* 0x000000242d107c11 */ /* 0x000fe4000f8e18ff */
[----:B------:R-:W-:Y:S02]  /*5ae0*/  CS2R R70, SRZ ;  /* 0x0000000000467805 */ /* 0x000fe4000001ff00 */
[----:B------:R-:W-:Y:S02]  /*5af0*/  ISETP.NE.U32.OR P5, PT, R2, 0x1, !P0 ;  /* 0x000000010200780c */ /* 0x000fe400047a5470 */
[----:B------:R-:W-:Y:S02]  /*5b00*/  CS2R R68, SRZ ;  /* 0x0000000000447805 */ /* 0x000fe4000001ff00 */
[----:B------:R-:W-:Y:S02]  /*5b10*/  SHF.L.U32 R4, R103, 0x1f, RZ ;  /* 0x0000001f67047819 */ /* 0x000fe400000006ff */
[----:B------:R-:W-:Y:S02]  /*5b20*/  CS2R R62, SRZ ;  /* 0x00000000003e7805 */ /* 0x000fe4000001ff00 */
[----:B------:R-:W-:Y:S02]  /*5b30*/  PLOP3.LUT P4, PT, PT, PT, PT, 0x8, 0x80 ;  /* 0x000000000080781c */ /* 0x000fe40003f8e170 */
[----:B------:R-:W-:Y:S02]  /*5b40*/  CS2R R60, SRZ ;  /* 0x00000000003c7805 */ /* 0x000fe4000001ff00 */
[----:B------:R-:W-:Y:S02]  /*5b50*/  P2R R117, PR, RZ, 0x20 ;  /* 0x00000020ff757803 */ /* 0x000fe40000000000 */
[----:B------:R-:W-:Y:S02]  /*5b60*/  CS2R R54, SRZ ;  /* 0x0000000000367805 */ /* 0x000fe4000001ff00 */
[----:B------:R-:W-:Y:S01]  /*5b70*/  CS2R R52, SRZ ;  /* 0x0000000000347805 */ /* 0x000fe2000001ff00 */
[----:B------:R-:W-:Y:S02]  /*5b80*/  IMAD.IADD R112, R105, 0x1, R114 ;  /* 0x0000000169707824 */ /* 0x000fe400078e0272 */
[----:B------:R-:W-:Y:S01]  /*5b90*/  IMAD R111, R108, -0x10, R113 ;  /* 0xfffffff06c6f7824 */ /* 0x000fe200078e0271 */
[----:B------:R-:W-:Y:S04]  /*5ba0*/  @P5 SHF.L.U32 R2, R0, 0x1f, RZ ;  /* 0x0000001f00025819 */ /* 0x000fe800000006ff */
[----:B------:R1:W2:Y:S01]  /*5bb0*/  @P5 SYNCS.PHASECHK.TRANS64.TRYWAIT P0, [R3+URZ+0x20], R2 ;  /* 0x00002002030055a7 */ /* 0x0002a200080011ff */
[----:B------:R4:W3:Y:S01]  /*5bc0*/  SYNCS.PHASECHK.TRANS64.TRYWAIT P3, [R16+URZ+0x70], R4 ;  /* 0x00007004100075a7 */ /* 0x0008e200080611ff */
[----:B-1----:R-:W-:Y:S01]  /*5bd0*/  IMAD R2, R45, 0x20, R46 ;  /* 0x000000202d027824 */ /* 0x002fe200078e022e */
[----:B--2---:R-:W-:Y:S01]  /*5be0*/  @P5 PLOP3.LUT P4, PT, P0, PT, PT, 0x8, 0x80 ;  /* 0x000000000080581c */ /* 0x004fe2000078e170 */
[----:B------:R-:W-:Y:S01]  /*5bf0*/  @!UPT UIADD3 URZ, UPT, UPT, URZ, URZ, URZ ;  /* 0x000000fffffff290 */ /* 0x000fe2000fffe0ff */
[----:B---34-:R-:W-:Y:S11]  /*5c00*/  @!P5 BRA `(.L_x_87) ;  /* 0x000000000070d947 */ /* 0x018ff60003800000 */
[----:B------:R-:W-:Y:S01]  /*5c10*/  ISETP.NE.U32.AND P0, PT, RZ, UR40, PT ;  /* 0x00000028ff007c0c */ /* 0x000fe2000bf05070 */
[----:B------:R-:W-:Y:S01]  /*5c20*/  BSSY B0, `(.L_x_88) ;  /* 0x0000016000007945 */ /* 0x000fe20003800000 */
[----:B------:R-:W-:Y:S02]  /*5c30*/  FSETP.NEU.AND P1, PT, R48, RZ, PT ;  /* 0x000000ff3000720b */ /* 0x000fe40003f2d000 */
[----:B------:R-:W-:Y:S02]  /*5c40*/  CS2R R54, SRZ ;  /* 0x0000000000367805 */ /* 0x000fe4000001ff00 */
[----:B------:R-:W-:Y:S02]  /*5c50*/  ISETP.NE.AND.EX P0, PT, RZ, UR41, PT, P0 ;  /* 0x00000029ff007c0c */ /* 0x000fe4000bf05300 */
[----:B------:R-:W-:Y:S02]  /*5c60*/  CS2R R52, SRZ ;  /* 0x0000000000347805 */ /* 0x000fe4000001ff00 */
[----:B------:R-:W-:Y:S02]  /*5c70*/  SEL R5, RZ, 0xffffffff, P1 ;  /* 0xffffffffff057807 */ /* 0x000fe40000800000 */
[----:B------:R-:W-:Y:S02]  /*5c80*/  CS2R R62, SRZ ;  /* 0x00000000003e7805 */ /* 0x000fe4000001ff00 */
[----:B------:R-:W-:Y:S02]  /*5c90*/  LOP3.LUT P1, RZ, R94, 0xff, RZ, 0xc0, !PT ;  /* 0x000000ff5eff7812 */ /* 0x000fe4000782c0ff */
[----:B------:R-:W-:Y:S02]  /*5ca0*/  CS2R R60, SRZ ;  /* 0x00000000003c7805 */ /* 0x000fe4000001ff00 */
[----:B------:R-:W-:Y:S02]  /*5cb0*/  SEL R6, RZ, 0xffffffff, P0 ;  /* 0xffffffffff067807 */ /* 0x000fe40000000000 */
[----:B------:R-:W-:Y:S02]  /*5cc0*/  CS2R R70, SRZ ;  /* 0x0000000000467805 */ /* 0x000fe4000001ff00 */
[----:B------:R-:W-:Y:S01]  /*5cd0*/  CS2R R68, SRZ ;  /* 0x0000000000447805 */ /* 0x000fe2000001ff00 */
[----:B------:R-:W-:Y:S01]  /*5ce0*/  IMAD.MOV.U32 R79, RZ, RZ, RZ ;  /* 0x000000ffff4f7224 */ /* 0x000fe200078e00ff */
[----:B------:R-:W-:Y:S02]  /*5cf0*/  @P2 SEL R5, R6, R5, !P1 ;  /* 0x0000000506052207 */ /* 0x000fe40004800000 */
[----:B------:R-:W-:Y:S02]  /*5d00*/  CS2R R76, SRZ ;  /* 0x00000000004c7805 */ /* 0x000fe4000001ff00 */
[----:B------:R-:W-:Y:S04]  /*5d10*/  LOP3.LUT R5, R5, 0x1, RZ, 0xc0, !PT ;  /* 0x0000000105057812 */ /* 0x000fe800078ec0ff */
[----:B------:R-:W-:Y:S01]  /*5d20*/  ISETP.NE.U32.AND P0, PT, R5, 0x1, PT ;  /* 0x000000010500780c */ /* 0x000fe20003f05070 */
[----:B------:R-:W-:Y:S01]  /*5d30*/  @!UPT UIADD3 URZ, UPT, UPT, URZ, URZ, URZ ;  /* 0x000000fffffff290 */ /* 0x000fe2000fffe0ff */
[----:B------:R-:W-:Y:S11]  /*5d40*/  @!P4 BRA `(.L_x_89) ;  /* 0x00000000000cc947 */ /* 0x000ff60003800000 */
[----:B------:R-:W-:Y:S04]  /*5d50*/  SHF.L.U32 R0, R0, 0x1f, RZ ;  /* 0x0000001f00007819 */ /* 0x000fe800000006ff */
[----:B------:R-:W1:Y:S02]  /*5d60*/  SYNCS.PHASECHK.TRANS64.TRYWAIT P1, [R3+URZ+0x20], R0 ;  /* 0x00002000030075a7 */ /* 0x000e6400080211ff */
[----:B-1----:R-:W-:Y:S05]  /*5d70*/  @!P1 BRA `(.L_x_90) ;  /* 0x0000001400889947 */ /* 0x002fea0003800000 */
.L_x_89:
[----:B------:R-:W-:Y:S05]  /*5d80*/  BSYNC B0 ;  /* 0x0000000000007941 */ /* 0x000fea0003800000 */
.L_x_88:
[----:B------:R2:W3:Y:S04]  /*5d90*/  @P0 LDS.128 R52, [R114] ;  /* 0x0000000072340984 */ /* 0x0004e80000000c00 */
[----:B------:R2:W4:Y:S04]  /*5da0*/  @P0 LDS.128 R60, [R113+0x10] ;  /* 0x00001000713c0984 */ /* 0x0005280000000c00 */
[----:B------:R2:W1:Y:S04]  /*5db0*/  @P0 LDS.128 R68, [R112+0x20] ;  /* 0x0000200070440984 */ /* 0x0004680000000c00 */
[----:B------:R2:W1:Y:S02]  /*5dc0*/  @P0 LDS.128 R76, [R111+0x30] ;  /* 0x000030006f4c0984 */ /* 0x0004640000000c00 */
.L_x_87:
[----:B------:R-:W-:Y:S05]  /*5dd0*/  BSYNC B1 ;  /* 0x0000000000017941 */ /* 0x000fea0003800000 */
.L_x_86:
[----:B-1----:R-:W-:Y:S04]  /*5de0*/  SHF.R.U32.HI R0, RZ, 0x15, R2 ;  /* 0x00000015ff007819 */ /* 0x002fe80000011602 */
[----:B------:R-:W-:Y:S01]  /*5df0*/  LOP3.LUT P0, RZ, R0, 0x3, R95, 0x48, !PT ;  /* 0x0000000300ff7812 */ /* 0x000fe2000780485f */
[----:B------:R-:W-:Y:S01]  /*5e00*/  @!UPT UIADD3 URZ, UPT, UPT, URZ, URZ, URZ ;  /* 0x000000fffffff290 */ /* 0x000fe2000fffe0ff */
[----:B------:R-:W-:Y:S11]  /*5e10*/  @P3 BRA `(.L_x_91) ;  /* 0x0000000000083947 */ /* 0x000ff60003800000 */
[----:B------:R-:W1:Y:S02]  /*5e20*/  SYNCS.PHASECHK.TRANS64.TRYWAIT P1, [R16+URZ+0x70], R4 ;  /* 0x00007004100075a7 */ /* 0x000e6400080211ff */
[----:B-1----:R-:W-:Y:S05]  /*5e30*/  @!P1 BRA `(.L_x_92) ;  /* 0x00000014006c9947 */ /* 0x002fea0003800000 */
.L_x_91:
[----:B------:R-:W-:Y:S05]  /*5e40*/  @!P0 BRA `(.L_x_93) ;  /* 0x0000000000408947 */ /* 0x000fea0003800000 */
[----:B------:R-:W1:Y:S01]  /*5e50*/  LDCU.64 UR8, c[0x4][0x70] ;  /* 0x01000e00ff0877ac */ /* 0x000e620008000a00 */
[----:B------:R-:W-:Y:S01]  /*5e60*/  MOV R15, 0x0 ;  /* 0x00000000000f7802 */ /* 0x000fe20000000f00 */
[----:B------:R-:W-:Y:S02]  /*5e70*/  HFMA2 R12, -RZ, RZ, 0, 5.9604644775390625e-08 ;  /* 0x00000001ff0c7431 */ /* 0x000fe400000001ff */
[----:B------:R-:W-:Y:S02]  /*5e80*/  IMAD.MOV.U32 R8, RZ, RZ, 0x192 ;  /* 0x00000192ff087424 */ /* 0x000fe400078e00ff */
[----:B------:R-:W-:Y:S01]  /*5e90*/  IMAD.MOV.U32 R13, RZ, RZ, RZ ;  /* 0x000000ffff0d7224 */ /* 0x000fe200078e00ff */
[----:B------:R-:W5:Y:S01]  /*5ea0*/  LDCU.64 UR6, c[0x4][0x78] ;  /* 0x01000f00ff0677ac */ /* 0x000f620008000a00 */
[----:B------:R-:W2:Y:S01]  /*5eb0*/  LDC.64 R14, c[0x4][R15] ;  /* 0x010000000f0e7b82 */ /* 0x000ea20000000a00 */
[----:B------:R-:W3:Y:S01]  /*5ec0*/  LDCU.64 UR4, c[0x4][0x10] ;  /* 0x01000200ff0477ac */ /* 0x000ee20008000a00 */
[----:B-1----:R-:W-:Y:S01]  /*5ed0*/  MOV R5, UR9 ;  /* 0x0000000900057c02 */ /* 0x002fe20008000f00 */
[----:B------:R-:W-:Y:S01]  /*5ee0*/  IMAD.U32 R4, RZ, RZ, UR8 ;  /* 0x00000008ff047e24 */ /* 0x000fe2000f8e00ff */
[----:B-----5:R-:W-:Y:S01]  /*5ef0*/  MOV R7, UR7 ;  /* 0x0000000700077c02 */ /* 0x020fe20008000f00 */
[----:B------:R-:W-:Y:S01]  /*5f00*/  IMAD.U32 R6, RZ, RZ, UR6 ;  /* 0x00000006ff067e24 */ /* 0x000fe2000f8e00ff */
[----:B---3--:R-:W-:Y:S01]  /*5f10*/  MOV R11, UR5 ;  /* 0x00000005000b7c02 */ /* 0x008fe20008000f00 */
[----:B------:R-:W-:Y:S02]  /*5f20*/  IMAD.U32 R10, RZ, RZ, UR4 ;  /* 0x00000004ff0a7e24 */ /* 0x000fe4000f8e00ff */
[----:B------:R-:W-:Y:S07]  /*5f30*/  LEPC R20, `(.L_x_93) ;  /* 0x000000001014794e */ /* 0x000fee0000000000 */
[----:B--2-4-:R-:W-:Y:S05]  /*5f40*/  CALL.ABS.NOINC R14 ;  /* 0x000000000e007343 */ /* 0x014fea0003c00000 */
.L_x_93:
[----:B------:R-:W-:Y:S01]  /*5f50*/  ISETP.NE.AND P0, PT, R109, RZ, PT ;  /* 0x000000ff6d00720c */ /* 0x000fe20003f05270 */
[----:B------:R-:W-:Y:S05]  /*5f60*/  WARPSYNC.ALL ;  /* 0x0000000000007948 */ /* 0x000fea0003800000 */
[----:B------:R-:W-:Y:S01]  /*5f70*/  R2UR UR4, R2 ;  /* 0x00000000020472ca */ /* 0x000fe200000e0000 */
[----:B------:R-:W-:Y:S01]  /*5f80*/  BSSY.RECONVERGENT B0, `(.L_x_94) ;  /* 0x000008e000007945 */ /* 0x000fe20003800200 */
[----:B------:R-:W-:Y:S02]  /*5f90*/  R2UR UR5, R16 ;  /* 0x00000000100572ca */ /* 0x000fe400000e0000 */
[C---:B---3--:R-:W-:Y:S02]  /*5fa0*/  SHF.L.U32 R0, R52.reuse, 0x10, RZ ;  /* 0x0000001034007819 */ /* 0x048fe400000006ff */
[----:B------:R-:W-:Y:S02]  /*5fb0*/  LOP3.LUT R2, R52, 0xffff0000, RZ, 0xc0, !PT ;  /* 0xffff000034027812 */ /* 0x000fe400078ec0ff */
[C---:B------:R-:W-:Y:S02]  /*5fc0*/  SHF.L.U32 R3, R53.reuse, 0x10, RZ ;  /* 0x0000001035037819 */ /* 0x040fe400000006ff */
[----:B------:R-:W-:Y:S02]  /*5fd0*/  LOP3.LUT R49, R53, 0xffff0000, RZ, 0xc0, !PT ;  /* 0xffff000035317812 */ /* 0x000fe400078ec0ff */
[C---:B------:R-:W-:Y:S01]  /*5fe0*/  SHF.L.U32 R50, R54.reuse, 0x10, RZ ;  /* 0x0000001036327819 */ /* 0x040fe200000006ff */
[----:B------:R-:W1:Y:S01]  /*5ff0*/  LDTM.x32 R4, tmem[UR4] ;  /* 0x00000004000479ee */ /* 0x000e6200082c0000 */
[----:B------:R-:W-:Y:S01]  /*6000*/  LOP3.LUT R51, R54, 0xffff0000, RZ, 0xc0, !PT ;  /* 0xffff000036337812 */ /* 0x000fe200078ec0ff */
[----:B------:R-:W-:Y:S01]  /*6010*/  NOP ;  /* 0x0000000000007918 */ /* 0x000fe20000000000 */
[C---:B------:R-:W-:Y:S01]  /*6020*/  SHF.L.U32 R52, R55.reuse, 0x10, RZ ;  /* 0x0000001037347819 */ /* 0x040fe200000006ff */
[----:B------:R-:W-:Y:S01]  /*6030*/  UIADD3 UR4, UPT, UPT, UR5, 0x90, URZ ;  /* 0x0000009005047890 */ /* 0x000fe2000fffe0ff */
[----:B------:R-:W-:Y:S02]  /*6040*/  LOP3.LUT R53, R55, 0xffff0000, RZ, 0xc0, !PT ;  /* 0xffff000037357812 */ /* 0x000fe400078ec0ff */
[C---:B----4-:R-:W-:Y:S01]  /*6050*/  SHF.L.U32 R54, R60.reuse, 0x10, RZ ;  /* 0x000000103c367819 */ /* 0x050fe200000006ff */
[----:B------:R-:W-:Y:S01]  /*6060*/  UPRMT UR4, UR45, 0x654, UR4 ;  /* 0x000006542d047896 */ /* 0x000fe20008000004 */
[----:B------:R-:W-:Y:S02]  /*6070*/  LOP3.LUT R55, R60, 0xffff0000, RZ, 0xc0, !PT ;  /* 0xffff00003c377812 */ /* 0x000fe400078ec0ff */
[C---:B------:R-:W-:Y:S02]  /*6080*/  SHF.L.U32 R56, R61.reuse, 0x10, RZ ;  /* 0x000000103d387819 */ /* 0x040fe400000006ff */
[----:B------:R-:W-:Y:S02]  /*6090*/  LOP3.LUT R57, R61, 0xffff0000, RZ, 0xc0, !PT ;  /* 0xffff00003d397812 */ /* 0x000fe400078ec0ff */
[C---:B------:R-:W-:Y:S02]  /*60a0*/  SHF.L.U32 R58, R62.reuse, 0x10, RZ ;  /* 0x000000103e3a7819 */ /* 0x040fe400000006ff */
[----:B------:R-:W-:Y:S01]  /*60b0*/  LOP3.LUT R59, R62, 0xffff0000, RZ, 0xc0, !PT ;  /* 0xffff00003e3b7812 */ /* 0x000fe200078ec0ff */
[----:B-1----:R-:W-:Y:S01]  /*60c0*/  SYNCS.ARRIVE.TRANS64.RED.A1T0 RZ, [UR4], RZ ;  /* 0x000000ffffff79a7 */ /* 0x002fe20008100404 */
[C---:B------:R-:W-:Y:S02]  /*60d0*/  SHF.L.U32 R60, R63.reuse, 0x10, RZ ;  /* 0x000000103f3c7819 */ /* 0x040fe400000006ff */
[----:B------:R-:W-:Y:S02]  /*60e0*/  LOP3.LUT R61, R63, 0xffff0000, RZ, 0xc0, !PT ;  /* 0xffff00003f3d7812 */ /* 0x000fe400078ec0ff */
[C---:B------:R-:W-:Y:S01]  /*60f0*/  SHF.L.U32 R62, R68.reuse, 0x10, RZ ;  /* 0x00000010443e7819 */ /* 0x040fe200000006ff */
[C---:B------:R-:W-:Y:S01]  /*6100*/  FMUL R4, R47.reuse, R4 ;  /* 0x000000042f047220 */ /* 0x040fe20000400000 */
[C---:B------:R-:W-:Y:S01]  /*6110*/  FMUL R5, R47.reuse, R5 ;  /* 0x000000052f057220 */ /* 0x040fe20000400000 */
[----:B------:R-:W-:Y:S01]  /*6120*/  FMUL R6, R47, R6 ;  /* 0x000000062f067220 */ /* 0x000fe20000400000 */
[----:B------:R-:W-:Y:S01]  /*6130*/  LOP3.LUT R63, R68, 0xffff0000, RZ, 0xc0, !PT ;  /* 0xffff0000443f7812 */ /* 0x000fe200078ec0ff */
[C---:B------:R-:W-:Y:S01]  /*6140*/  FFMA R4, R48.reuse, R0, R4 ;  /* 0x0000000030047223 */ /* 0x040fe20000000004 */
[C---:B------:R-:W-:Y:S01]  /*6150*/  FFMA R5, R48.reuse, R2, R5 ;  /* 0x0000000230057223 */ /* 0x040fe20000000005 */
[----:B------:R-:W-:Y:S01]  /*6160*/  SHF.L.U32 R64, R69, 0x10, RZ ;  /* 0x0000001045407819 */ /* 0x000fe200000006ff */
[C---:B------:R-:W-:Y:S01]  /*6170*/  FFMA R6, R48.reuse, R3, R6 ;  /* 0x0000000330067223 */ /* 0x040fe20000000006 */
[----:B------:R-:W-:Y:S01]  /*6180*/  FMUL R7, R47, R7 ;  /* 0x000000072f077220 */ /* 0x000fe20000400000 */
[----:B------:R-:W-:Y:S01]  /*6190*/  LOP3.LUT R65, R69, 0xffff0000, RZ, 0xc0, !PT ;  /* 0xffff000045417812 */ /* 0x000fe200078ec0ff */
[----:B------:R-:W-:Y:S01]  /*61a0*/  FMUL R8, R47, R8 ;  /* 0x000000082f087220 */ /* 0x000fe20000400000 */
[----:B------:R-:W-:Y:S01]  /*61b0*/  F2FP.BF16.F32.PACK_AB R4, R5, R4 ;  /* 0x000000040504723e */ /* 0x000fe200000010ff */
[C---:B------:R-:W-:Y:S01]  /*61c0*/  FFMA R7, R48.reuse, R49, R7 ;  /* 0x0000003130077223 */ /* 0x040fe20000000007 */
[C---:B------:R-:W-:Y:S01]  /*61d0*/  FMUL R9, R47.reuse, R9 ;  /* 0x000000092f097220 */ /* 0x040fe20000400000 */
[----:B------:R-:W-:Y:S01]  /*61e0*/  FFMA R8, R48, R50, R8 ;  /* 0x0000003230087223 */ /* 0x000fe20000000008 */
[----:B------:R-:W-:Y:S01]  /*61f0*/  SHF.L.U32 R66, R70, 0x10, RZ ;  /* 0x0000001046427819 */ /* 0x000fe200000006ff */
[----:B------:R-:W-:Y:S01]  /*6200*/  FMUL R0, R47, R10 ;  /* 0x0000000a2f007220 */ /* 0x000fe20000400000 */
[----:B------:R-:W-:Y:S01]  /*6210*/  F2FP.BF16.F32.PACK_AB R5, R7, R6 ;  /* 0x000000060705723e */ /* 0x000fe200000010ff */
[C---:B------:R-:W-:Y:S01]  /*6220*/  FFMA R9, R48.reuse, R51, R9 ;  /* 0x0000003330097223 */ /* 0x040fe20000000009 */
[C---:B------:R-:W-:Y:S01]  /*6230*/  FMUL R2, R47.reuse, R11 ;  /* 0x0000000b2f027220 */ /* 0x040fe20000400000 */
[----:B------:R-:W-:Y:S01]  /*6240*/  FFMA R0, R48, R52, R0 ;  /* 0x0000003430007223 */ /* 0x000fe20000000000 */
[----:B------:R-:W-:Y:S01]  /*6250*/  LOP3.LUT R67, R70, 0xffff0000, RZ, 0xc0, !PT ;  /* 0xffff000046437812 */ /* 0x000fe200078ec0ff */
[----:B------:R-:W-:Y:S01]  /*6260*/  FMUL R3, R47, R12 ;  /* 0x0000000c2f037220 */ /* 0x000fe20000400000 */
[----:B------:R-:W-:Y:S01]  /*6270*/  F2FP.BF16.F32.PACK_AB R6, R9, R8 ;  /* 0x000000080906723e */ /* 0x000fe200000010ff */
[C---:B------:R-:W-:Y:S01]  /*6280*/  FFMA R2, R48.reuse, R53, R2 ;  /* 0x0000003530027223 */ /* 0x040fe20000000002 */
[----:B------:R-:W-:Y:S01]  /*6290*/  FMUL R10, R47, R13 ;  /* 0x0000000d2f0a7220 */ /* 0x000fe20000400000 */
[----:B------:R-:W-:Y:S01]  /*62a0*/  FFMA R3, R48, R54, R3 ;  /* 0x0000003630037223 */ /* 0x000fe20000000003 */
[----:B------:R-:W-:Y:S01]  /*62b0*/  SHF.L.U32 R68, R71, 0x10, RZ ;  /* 0x0000001047447819 */ /* 0x000fe200000006ff */
[C---:B------:R-:W-:Y:S01]  /*62c0*/  FMUL R11, R47.reuse, R14 ;  /* 0x0000000e2f0b7220 */ /* 0x040fe20000400000 */
[----:B------:R-:W-:Y:S01]  /*62d0*/  F2FP.BF16.F32.PACK_AB R7, R2, R0 ;  /* 0x000000000207723e */ /* 0x000fe200000010ff */
[C---:B------:R-:W-:Y:S01]  /*62e0*/  FFMA R10, R48.reuse, R55, R10 ;  /* 0x00000037300a7223 */ /* 0x040fe2000000000a */
[C---:B------:R-:W-:Y:S01]  /*62f0*/  FMUL R15, R47.reuse, R15 ;  /* 0x0000000f2f0f7220 */ /* 0x040fe20000400000 */
[C---:B------:R-:W-:Y:S01]  /*6300*/  FMUL R12, R47.reuse, R16 ;  /* 0x000000102f0c7220 */ /* 0x040fe20000400000 */
[----:B------:R-:W-:Y:S01]  /*6310*/  FMUL R13, R47, R17 ;  /* 0x000000112f0d7220 */ /* 0x000fe20000400000 */
[----:B------:R1:W-:Y:S01]  /*6320*/  STS.128 [R114], R4 ;  /* 0x0000000472007388 */ /* 0x0003e20000000c00 */
[----:B------:R-:W-:Y:S01]  /*6330*/  LOP3.LUT R69, R71, 0xffff0000, RZ, 0xc0, !PT ;  /* 0xffff000047457812 */ /* 0x000fe200078ec0ff */
[----:B------:R-:W-:Y:S01]  /*6340*/  FFMA R11, R48, R56, R11 ;  /* 0x00000038300b7223 */ /* 0x000fe2000000000b */
[----:B------:R-:W-:Y:S01]  /*6350*/  SHF.L.U32 R70, R76, 0x10, RZ ;  /* 0x000000104c467819 */ /* 0x000fe200000006ff */
[----:B------:R-:W-:Y:S01]  /*6360*/  FFMA R15, R48, R57, R15 ;  /* 0x00000039300f7223 */ /* 0x000fe2000000000f */
[----:B------:R-:W-:Y:S01]  /*6370*/  F2FP.BF16.F32.PACK_AB R8, R10, R3 ;  /* 0x000000030a08723e */ /* 0x000fe200000010ff */
[C---:B------:R-:W-:Y:S01]  /*6380*/  FFMA R12, R48.reuse, R58, R12 ;  /* 0x0000003a300c7223 */ /* 0x040fe2000000000c */
[C---:B------:R-:W-:Y:S01]  /*6390*/  FFMA R13, R48.reuse, R59, R13 ;  /* 0x0000003b300d7223 */ /* 0x040fe2000000000d */
[C---:B------:R-:W-:Y:S01]  /*63a0*/  FMUL R14, R47.reuse, R18 ;  /* 0x000000122f0e7220 */ /* 0x040fe20000400000 */
[C---:B------:R-:W-:Y:S01]  /*63b0*/  FMUL R19, R47.reuse, R19 ;  /* 0x000000132f137220 */ /* 0x040fe20000400000 */
[C---:B------:R-:W-:Y:S01]  /*63c0*/  FMUL R16, R47.reuse, R20 ;  /* 0x000000142f107220 */ /* 0x040fe20000400000 */
[C---:B------:R-:W-:Y:S01]  /*63d0*/  FMUL R17, R47.reuse, R21 ;  /* 0x000000152f117220 */ /* 0x040fe20000400000 */
[C---:B------:R-:W-:Y:S01]  /*63e0*/  FFMA R14, R48.reuse, R60, R14 ;  /* 0x0000003c300e7223 */ /* 0x040fe2000000000e */
        /* <DEDUP_REMOVED lines=8> */
[----:B------:R-:W-:Y:S01]  /*6470*/  FMUL R22, R47, R26 ;  /* 0x0000001a2f167220 */ /* 0x000fe20000400000 */
[----:B------:R-:W-:Y:S01]  /*6480*/  F2FP.BF16.F32.PACK_AB R9, R15, R11 ;  /* 0x0000000b0f09723e */ /* 0x000fe200000010ff */
[C---:B------:R-:W-:Y:S01]  /*6490*/  FFMA R23, R48.reuse, R65, R23 ;  /* 0x0000004130177223 */ /* 0x040fe20000000017 */
[----:B------:R-:W-:Y:S01]  /*64a0*/  FMUL R27, R47, R27 ;  /* 0x0000001b2f1b7220 */ /* 0x000fe20000400000 */
[----:B------:R-:W-:Y:S01]  /*64b0*/  F2FP.BF16.F32.PACK_AB R10, R13, R12 ;  /* 0x0000000c0d0a723e */ /* 0x000fe200000010ff */
[----:B------:R-:W-:Y:S01]  /*64c0*/  FFMA R20, R48, R66, R20 ;  /* 0x0000004230147223 */ /* 0x000fe20000000014 */
[----:B------:R-:W-:Y:S01]  /*64d0*/  F2FP.BF16.F32.PACK_AB R11, R19, R14 ;  /* 0x0000000e130b723e */ /* 0x000fe200000010ff */
[----:B------:R-:W-:Y:S01]  /*64e0*/  FMUL R24, R47, R28 ;  /* 0x0000001c2f187220 */ /* 0x000fe20000400000 */
[----:B------:R-:W-:Y:S01]  /*64f0*/  LOP3.LUT R71, R76, 0xffff0000, RZ, 0xc0, !PT ;  /* 0xffff00004c477812 */ /* 0x000fe200078ec0ff */
[C---:B------:R-:W-:Y:S01]  /*6500*/  FFMA R21, R48.reuse, R67, R21 ;  /* 0x0000004330157223 */ /* 0x040fe20000000015 */
[----:B------:R-:W-:Y:S01]  /*6510*/  SHF.L.U32 R72, R77, 0x10, RZ ;  /* 0x000000104d487819 */ /* 0x000fe200000006ff */
[----:B------:R1:W-:Y:S01]  /*6520*/  STS.128 [R113+0x10], R8 ;  /* 0x0000100871007388 */ /* 0x0003e20000000c00 */
[----:B------:R-:W-:Y:S01]  /*6530*/  FMUL R25, R47, R29 ;  /* 0x0000001d2f197220 */ /* 0x000fe20000400000 */
[C---:B------:R-:W-:Y:S01]  /*6540*/  FFMA R22, R48.reuse, R68, R22 ;  /* 0x0000004430167223 */ /* 0x040fe20000000016 */
[----:B------:R-:W-:Y:S01]  /*6550*/  LOP3.LUT R73, R77, 0xffff0000, RZ, 0xc0, !PT ;  /* 0xffff00004d497812 */ /* 0x000fe200078ec0ff */
[C---:B------:R-:W-:Y:S01]  /*6560*/  FMUL R26, R47.reuse, R30 ;  /* 0x0000001e2f1a7220 */ /* 0x040fe20000400000 */
[----:B------:R-:W-:Y:S01]  /*6570*/  FFMA R27, R48, R69, R27 ;  /* 0x00000045301b7223 */ /* 0x000fe2000000001b */
[----:B------:R-:W-:Y:S01]  /*6580*/  SHF.L.U32 R74, R78, 0x10, RZ ;  /* 0x000000104e4a7819 */ /* 0x000fe200000006ff */
[C---:B------:R-:W-:Y:S01]  /*6590*/  FMUL R31, R47.reuse, R31 ;  /* 0x0000001f2f1f7220 */ /* 0x040fe20000400000 */
[----:B------:R-:W-:Y:S01]  /*65a0*/  FFMA R24, R48, R70, R24 ;  /* 0x0000004630187223 */ /* 0x000fe20000000018 */
[----:B------:R-:W-:Y:S01]  /*65b0*/  LOP3.LUT R75, R78, 0xffff0000, RZ, 0xc0, !PT ;  /* 0xffff00004e4b7812 */ /* 0x000fe200078ec0ff */
[----:B------:R-:W-:Y:S01]  /*65c0*/  FMUL R28, R47, R32 ;  /* 0x000000202f1c7220 */ /* 0x000fe20000400000 */
[C---:B------:R-:W-:Y:S01]  /*65d0*/  FFMA R25, R48.reuse, R71, R25 ;  /* 0x0000004730197223 */ /* 0x040fe20000000019 */
[----:B------:R-:W-:Y:S01]  /*65e0*/  SHF.L.U32 R76, R79, 0x10, RZ ;  /* 0x000000104f4c7819 */ /* 0x000fe200000006ff */
[----:B------:R-:W-:Y:S01]  /*65f0*/  FMUL R29, R47, R33 ;  /* 0x000000212f1d7220 */ /* 0x000fe20000400000 */
[----:B------:R-:W-:Y:S01]  /*6600*/  F2FP.BF16.F32.PACK_AB R16, R17, R16 ;  /* 0x000000101110723e */ /* 0x000fe200000010ff */
[C---:B------:R-:W-:Y:S01]  /*6610*/  FFMA R26, R48.reuse, R72, R26 ;  /* 0x00000048301a7223 */ /* 0x040fe2000000001a */
[----:B------:R-:W-:Y:S01]  /*6620*/  LOP3.LUT R77, R79, 0xffff0000, RZ, 0xc0, !PT ;  /* 0xffff00004f4d7812 */ /* 0x000fe200078ec0ff */
[----:B------:R-:W-:Y:S01]  /*6630*/  FMUL R30, R47, R34 ;  /* 0x000000222f1e7220 */ /* 0x000fe20000400000 */
[----:B------:R-:W-:Y:S01]  /*6640*/  F2FP.BF16.F32.PACK_AB R17, R23, R18 ;  /* 0x000000121711723e */ /* 0x000fe200000010ff */
[C---:B------:R-:W-:Y:S01]  /*6650*/  FFMA R31, R48.reuse, R73, R31 ;  /* 0x00000049301f7223 */ /* 0x040fe2000000001f */
[----:B------:R-:W-:Y:S01]  /*6660*/  FMUL R35, R47, R35 ;  /* 0x000000232f237220 */ /* 0x000fe20000400000 */
[----:B------:R-:W-:Y:S01]  /*6670*/  F2FP.BF16.F32.PACK_AB R18, R21, R20 ;  /* 0x000000141512723e */ /* 0x000fe200000010ff */
[C---:B------:R-:W-:Y:S01]  /*6680*/  FFMA R28, R48.reuse, R74, R28 ;  /* 0x0000004a301c7223 */ /* 0x040fe2000000001c */
[----:B------:R-:W-:Y:S01]  /*6690*/  F2FP.BF16.F32.PACK_AB R19, R27, R22 ;  /* 0x000000161b13723e */ /* 0x000fe200000010ff */
[C---:B------:R-:W-:Y:S01]  /*66a0*/  FFMA R29, R48.reuse, R75, R29 ;  /* 0x0000004b301d7223 */ /* 0x040fe2000000001d */
[C---:B------:R-:W-:Y:S01]  /*66b0*/  FFMA R30, R48.reuse, R76, R30 ;  /* 0x0000004c301e7223 */ /* 0x040fe2000000001e */
[----:B------:R-:W-:Y:S01]  /*66c0*/  FFMA R35, R48, R77, R35 ;  /* 0x0000004d30237223 */ /* 0x000fe20000000023 */
[----:B------:R-:W-:Y:S01]  /*66d0*/  F2FP.BF16.F32.PACK_AB R24, R25, R24 ;  /* 0x000000181918723e */ /* 0x000fe200000010ff */
[----:B------:R1:W-:Y:S01]  /*66e0*/  STS.128 [R112+0x20], R16 ;  /* 0x0000201070007388 */ /* 0x0003e20000000c00 */
[----:B------:R-:W-:Y:S02]  /*66f0*/  F2FP.BF16.F32.PACK_AB R25, R31, R26 ;  /* 0x0000001a1f19723e */ /* 0x000fe400000010ff */
[----:B------:R-:W-:Y:S02]  /*6700*/  F2FP.BF16.F32.PACK_AB R26, R29, R28 ;  /* 0x0000001c1d1a723e */ /* 0x000fe400000010ff */
[----:B------:R-:W-:Y:S05]  /*6710*/  F2FP.BF16.F32.PACK_AB R27, R35, R30 ;  /* 0x0000001e231b723e */ /* 0x000fea00000010ff */
[----:B------:R1:W-:Y:S01]  /*6720*/  STS.128 [R111+0x30], R24 ;  /* 0x000030186f007388 */ /* 0x0003e20000000c00 */
[----:B------:R-:W-:Y:S01]  /*6730*/  @!PT LDS RZ, [RZ] ;  /* 0x00000000fffff984 */ /* 0x000fe20000000800 */
[----:B------:R-:W-:Y:S01]  /*6740*/  @!PT LDS RZ, [RZ] ;  /* 0x00000000fffff984 */ /* 0x000fe20000000800 */
[----:B------:R-:W-:Y:S01]  /*6750*/  @!PT LDS RZ, [RZ] ;  /* 0x00000000fffff984 */ /* 0x000fe20000000800 */
[----:B------:R-:W-:Y:S01]  /*6760*/  @!PT LDS RZ, [RZ] ;  /* 0x00000000fffff984 */ /* 0x000fe20000000800 */
[----:B------:R3:W-:Y:S07]  /*6770*/  MEMBAR.ALL.CTA ;  /* 0x0000000000007992 */ /* 0x0007ee0000008000 */
[----:B---3--:R-:W3:Y:S02]  /*6780*/  FENCE.VIEW.ASYNC.S ;  /* 0x00000000000073c6 */ /* 0x008ee40000000000 */
[----:B---3--:R-:W-:Y:S06]  /*6790*/  BAR.SYNC.DEFER_BLOCKING 0x1, 0x80 ;  /* 0x0042000000007b1d */ /* 0x008fec0000010000 */
[----:B------:R-:W-:Y:S05]  /*67a0*/  @P0 BRA `(.L_x_95) ;  /* 0x00000000002c0947 */ /* 0x000fea0003800000 */
[----:B------:R-:W-:Y:S01]  /*67b0*/  R2UR UR5, R115 ;  /* 0x00000000730572ca */ /* 0x000fe200000e0000 */
[----:B------:R-:W-:Y:S01]  /*67c0*/  UIADD3 UR4, UP0, UPT, UR42, 0x680, URZ ;  /* 0x000006802a047890 */ /* 0x000fe2000ff1e0ff */
[----:B------:R-:W-:Y:S01]  /*67d0*/  R2UR UR7, R92 ;  /* 0x000000005c0772ca */ /* 0x000fe200000e0000 */
[----:B------:R-:W-:Y:S01]  /*67e0*/  UMOV UR11, UR60 ;  /* 0x0000003c000b7c82 */ /* 0x000fe20008000000 */
[----:B------:R-:W-:Y:S09]  /*67f0*/  R2UR UR6, R93 ;  /* 0x000000005d0672ca */ /* 0x000ff200000e0000 */
[----:B------:R-:W-:Y:S02]  /*6800*/  UIADD3 UR8, UPT, UPT, UR36, 0x200, UR5 ;  /* 0x0000020024087890 */ /* 0x000fe4000fffe005 */
[----:B------:R-:W-:Y:S02]  /*6810*/  USHF.L.U32 UR9, UR7, 0x5, URZ ;  /* 0x0000000507097899 */ /* 0x000fe400080006ff */
[----:B------:R-:W-:Y:S02]  /*6820*/  USHF.L.U32 UR10, UR6, 0x7, URZ ;  /* 0x00000007060a7899 */ /* 0x000fe400080006ff */
[----:B------:R-:W-:Y:S09]  /*6830*/  UIADD3.X UR5, UPT, UPT, URZ, UR43, URZ, UP0, !UPT ;  /* 0x0000002bff057290 */ /* 0x000ff200087fe4ff */
[----:B------:R3:W-:Y:S02]  /*6840*/  UTMASTG.3D [UR8], [UR4] ;  /* 0x00000008040073b5 */ /* 0x0007e40008010000 */
[----:B---3--:R0:W-:Y:S02]  /*6850*/  UTMACMDFLUSH ;  /* 0x00000000000079b7 */ /* 0x0081e40000000000 */
.L_x_95:
[----:B------:R-:W-:Y:S05]  /*6860*/  BSYNC.RECONVERGENT B0 ;  /* 0x0000000000007941 */ /* 0x000fea0003800200 */
.L_x_94:
[----:B------:R-:W-:Y:S04]  /*6870*/  BSSY.RECONVERGENT B0, `(.L_x_96) ;  /* 0x0000003000007945 */ /* 0x000fe80003800200 */
[----:B------:R-:W-:Y:S05]  /*6880*/  @P0 BRA `(.L_x_97) ;  /* 0x0000000000040947 */ /* 0x000fea0003800000 */
[----:B------:R-:W-:Y:S04]  /*6890*/  DEPBAR.LE SB0, 0x0 ;  /* 0x000080000000791a */ /* 0x000fe80000000000 */
.L_x_97:
[----:B------:R-:W-:Y:S05]  /*68a0*/  BSYNC.RECONVERGENT B0 ;  /* 0x0000000000007941 */ /* 0x000fea0003800200 */
.L_x_96:
[----:B------:R-:W-:Y:S01]  /*68b0*/  BAR.SYNC.DEFER_BLOCKING 0x1, 0x80 ;  /* 0x0042000000007b1d */ /* 0x000fe20000010000 */
[----:B------:R-:W-:Y:S01]  /*68c0*/  UIADD3 UR37, UPT, UPT, UR37, 0x1, URZ ;  /* 0x0000000125257890 */ /* 0x000fe2000fffe0ff */
[----:B------:R-:W-:Y:S02]  /*68d0*/  IADD3 R45, PT, PT, R45, 0x1, RZ ;  /* 0x000000012d2d7810 */ /* 0x000fe40007ffe0ff */
[----:B------:R-:W-:Y:S01]  /*68e0*/  IADD3 R101, PT, PT, R101, 0x1, RZ ;  /* 0x0000000165657810 */ /* 0x000fe20007ffe0ff */
[----:B------:R-:W-:Y:S09]  /*68f0*/  UISETP.NE.AND UP0, UPT, UR37, URZ, UPT ;  /* 0x000000ff2500728c */ /* 0x000ff2000bf05270 */
[----:B------:R-:W-:Y:S05]  /*6900*/  BRA.U !UP0, `(.L_x_98) ;  /* 0x0000000108287547 */ /* 0x000fea000b800000 */
[----:B------:R-:W-:Y:S01]  /*6910*/  ISETP.NE.AND P0, PT, R117, RZ, PT ;  /* 0x000000ff7500720c */ /* 0x000fe20003f05270 */
[----:B------:R-:W-:Y:S11]  /*6920*/  IMAD.U32 R0, RZ, RZ, UR45 ;  /* 0x0000002dff007e24 */ /* 0x000ff6000f8e00ff */
[----:B------:R-:W-:Y:S01]  /*6930*/  @!UPT UIADD3 URZ, UPT, UPT, URZ, URZ, URZ ;  /* 0x000000fffffff290 */ /* 0x000fe2000fffe0ff */
[C---:B------:R-:W-:Y:S01]  /*6940*/  @P0 LEA R2, R100.reuse, UR36, 0x3 ;  /* 0x0000002464020c11 */ /* 0x040fe2000f8e18ff */
[----:B------:R-:W-:Y:S04]  /*6950*/  VIADD R100, R100, 0x1 ;  /* 0x0000000164647836 */ /* 0x000fe80000000000 */
[----:B------:R-:W-:Y:S05]  /*6960*/  @P0 VIADD R2, R2, 0x30 ;  /* 0x0000003002020836 */ /* 0x000fea0000000000 */
[----:B------:R-:W-:Y:S04]  /*6970*/  @P0 PRMT R0, R0, 0x654, R2 ;  /* 0x0000065400000816 */ /* 0x000fe80000000002 */
[----:B------:R3:W-:Y:S01]  /*6980*/  @P0 SYNCS.ARRIVE.TRANS64.RED.A1T0 RZ, [R0+URZ], RZ ;  /* 0x000000ff00ff09a7 */ /* 0x0007e200081004ff */
[C---:B------:R-:W-:Y:S04]  /*6990*/  ISETP.NE.AND P0, PT, R100.reuse, 0x2, PT ;  /* 0x000000026400780c */ /* 0x040fe80003f05270 */
[----:B------:R-:W-:Y:S09]  /*69a0*/  SEL R100, R100, RZ, P0 ;  /* 0x000000ff64647207 */ /* 0x000ff20000000000 */
.L_x_98:
[----:B------:R-:W-:Y:S01]  /*69b0*/  ISETP.NE.AND P3, PT, R110, RZ, PT ;  /* 0x000000ff6e00720c */ /* 0x000fe20003f65270 */
[----:B------:R-:W-:Y:S01]  /*69c0*/  IMAD.IADD R92, R43, 0x1, R90 ;  /* 0x000000012b5c7824 */ /* 0x000fe200078e025a */
[----:B------:R-:W-:Y:S01]  /*69d0*/  ISETP.NE.AND P0, PT, R116, 0x2, PT ;  /* 0x000000027400780c */ /* 0x000fe20003f05270 */
[----:B------:R-:W-:Y:S01]  /*69e0*/  IMAD.IADD R93, R44, 0x1, R91 ;  /* 0x000000012c5d7824 */ /* 0x000fe200078e025b */
[----:B------:R-:W-:Y:S02]  /*69f0*/  ISETP.NE.AND P1, PT, R45, 0x4, PT ;  /* 0x000000042d00780c */ /* 0x000fe40003f25270 */
[----:B------:R-:W-:Y:S02]  /*6a00*/  ISETP.NE.AND P2, PT, R101, 0x2, PT ;  /* 0x000000026500780c */ /* 0x000fe40003f45270 */
[----:B------:R-:W-:Y:S02]  /*6a10*/  SEL R3, RZ, 0x1, P0 ;  /* 0x00000001ff037807 */ /* 0x000fe40000000000 */
[----:B------:R-:W-:Y:S02]  /*6a20*/  SEL R2, RZ, 0x1, P1 ;  /* 0x00000001ff027807 */ /* 0x000fe40000800000 */
[----:B---3--:R-:W-:Y:S02]  /*6a30*/  SEL R0, RZ, 0x1, P2 ;  /* 0x00000001ff007807 */ /* 0x008fe40001000000 */
[----:B------:R-:W-:Y:S02]  /*6a40*/  @P3 R2UR UR60, R99 ;  /* 0x00000000633c32ca */ /* 0x000fe400000e0000 */
[----:B------:R-:W-:Y:S02]  /*6a50*/  LOP3.LUT R102, R102, R3, RZ, 0x3c, !PT ;  /* 0x0000000366667212 */ /* 0x000fe400078e3cff */
[----:B------:R-:W-:Y:S02]  /*6a60*/  LOP3.LUT R103, R103, R2, RZ, 0x3c, !PT ;  /* 0x0000000267677212 */ /* 0x000fe400078e3cff */
[----:B------:R-:W-:Y:S02]  /*6a70*/  LOP3.LUT R104, R104, R0, RZ, 0x3c, !PT ;  /* 0x0000000068687212 */ /* 0x000fe400078e3cff */
[----:B------:R-:W-:Y:S02]  /*6a80*/  SEL R116, R116, RZ, P0 ;  /* 0x000000ff74747207 */ /* 0x000fe40000000000 */
[----:B------:R-:W-:Y:S02]  /*6a90*/  SEL R45, R45, RZ, P1 ;  /* 0x000000ff2d2d7207 */ /* 0x000fe40000800000 */
[----:B------:R-:W-:Y:S01]  /*6aa0*/  SEL R101, R101, RZ, P2 ;  /* 0x000000ff65657207 */ /* 0x000fe20001000000 */
[----:B------:R-:W-:Y:S06]  /*6ab0*/  @P3 BRA `(.L_x_99) ;  /* 0xffffffe400803947 */ /* 0x000fec000383ffff */
[----:B------:R-:W-:-:S09]  /*6ac0*/  UISETP.NE.AND UP0, UPT, UR38, URZ, UPT ;  /* 0x000000ff2600728c */ /* 0x000fd2000bf05270 */
[----:B------:R-:W-:Y:S05]  /*6ad0*/  BRA.U !UP0, `(.L_x_100) ;  /* 0x0000000108487547 */ /* 0x000fea000b800000 */
[----:B------:R-:W3:Y:S02]  /*6ae0*/  LDCU.64 UR4, c[0x0][0x890] ;  /* 0x00011200ff0477ac */ /* 0x000ee40008000a00 */
[----:B---3--:R-:W-:-:S04]  /*6af0*/  UISETP.NE.U32.AND UP0, UPT, UR4, URZ, UPT ;  /* 0x000000ff0400728c */ /* 0x008fc8000bf05070 */
[----:B------:R-:W-:-:S09]  /*6b00*/  UISETP.NE.AND.EX UP0, UPT, UR5, URZ, UPT, UP0 ;  /* 0x000000ff0500728c */ /* 0x000fd2000bf05300 */
[----:B------:R-:W-:Y:S05]  /*6b10*/  BRA.U UP0, `(.L_x_101) ;  /* 0x00000001000c7547 */ /* 0x000fea000b800000 */
[----:B------:R-:W-:-:S13]  /*6b20*/  FSETP.NEU.AND P0, PT, R48, RZ, PT ;  /* 0x000000ff3000720b */ /* 0x000fda0003f0d000 */
[----:B------:R-:W-:Y:S05]  /*6b30*/  @!P0 EXIT ;  /* 0x000000000000894d */ /* 0x000fea0003800000 */
[----:B------:R-:W-:Y:S05]  /*6b40*/  BRA `(.L_x_100) ;  /* 0x00000000002c7947 */ /* 0x000fea0003800000 */
.L_x_101:
[----:B------:R-:W-:Y:S01]  /*6b50*/  LOP3.LUT P0, RZ, R94, 0xff, RZ, 0xc0, !PT ;  /* 0x000000ff5eff7812 */ /* 0x000fe2000780c0ff */
[----:B------:R-:W-:-:S12]  /*6b60*/  BSSY.RECONVERGENT B0, `(.L_x_100) ;  /* 0x0000009000007945 */ /* 0x000fd80003800200 */
[----:B------:R-:W-:Y:S05]  /*6b70*/  @P0 BRA `(.L_x_102) ;  /* 0x0000000000140947 */ /* 0x000fea0003800000 */
[----:B------:R-:W3:Y:S02]  /*6b80*/  LDCU.64 UR4, c[0x0][0x888] ;  /* 0x00011100ff0477ac */ /* 0x000ee40008000a00 */
[----:B---3--:R-:W-:-:S04]  /*6b90*/  ISETP.NE.U32.AND P0, PT, RZ, UR4, PT ;  /* 0x00000004ff007c0c */ /* 0x008fc8000bf05070 */
[----:B------:R-:W-:-:S13]  /*6ba0*/  ISETP.NE.AND.EX P0, PT, RZ, UR5, PT, P0 ;  /* 0x00000005ff007c0c */ /* 0x000fda000bf05300 */
[----:B------:R-:W-:Y:S05]  /*6bb0*/  @!P0 EXIT ;  /* 0x000000000000894d */ /* 0x000fea0003800000 */
[----:B------:R-:W-:Y:S05]  /*6bc0*/  BRA `(.L_x_103) ;  /* 0x0000000000087947 */ /* 0x000fea0003800000 */
.L_x_102:
[----:B------:R-:W-:-:S13]  /*6bd0*/  FSETP.NEU.AND P0, PT, R48, RZ, PT ;  /* 0x000000ff3000720b */ /* 0x000fda0003f0d000 */
[----:B------:R-:W-:Y:S05]  /*6be0*/  @!P0 EXIT ;  /* 0x000000000000894d */ /* 0x000fea0003800000 */
.L_x_103:
[----:B------:R-:W-:Y:S05]  /*6bf0*/  BSYNC.RECONVERGENT B0 ;  /* 0x0000000000007941 */ /* 0x000fea0003800200 */
.L_x_100:
[----:B------:R-:W-:-:S04]  /*6c00*/  DEPBAR.LE SB0, 0x0 ;  /* 0x000080000000791a */ /* 0x000fc80000000000 */
[----:B------:R-:W-:Y:S05]  /*6c10*/  EXIT ;  /* 0x000000000000794d */ /* 0x000fea0003800000 */
.L_x_19:
[----:B--2---:R2:W1:Y:S02]  /*6c20*/  SYNCS.PHASECHK.TRANS64.TRYWAIT P0, [R2+URZ+0xc0], R3 ;  /* 0x0000c003020075a7 */ /* 0x00446400080011ff */
[----:B-1----:R-:W-:Y:S05]  /*6c30*/  @!P0 NANOSLEEP.SYNCS 0x989680 ;  /* 0x009896800000895d */ /* 0x002fea0003900000 */
[----:B------:R-:W1:Y:S02]  /*6c40*/  @!P0 SYNCS.PHASECHK.TRANS64 P0, [R2+URZ+0xc0], R3 ;  /* 0x0000c003020085a7 */ /* 0x000e6400080010ff */
[----:B-1----:R-:W-:Y:S05]  /*6c50*/  @!P0 BRA `(.L_x_19) ;  /* 0xfffffffc00f08947 */ /* 0x002fea000383ffff */
[----:B------:R-:W-:Y:S05]  /*6c60*/  BRA `(.L_x_104) ;  /* 0xffffffa8003c7947 */ /* 0x000fea000383ffff */
.L_x_22:
[----:B-1----:R-:W-:-:S07]  /*6c70*/  MOV R2, UR57 ;  /* 0x0000003900027c02 */ /* 0x002fce0008000f00 */
.L_x_105:
[----:B-1----:R1:W2:Y:S02]  /*6c80*/  SYNCS.PHASECHK.TRANS64.TRYWAIT P0, [R2+URZ+0x10], R4 ;  /* 0x00001004020075a7 */ /* 0x0022a400080011ff */
[----:B--2---:R-:W-:Y:S05]  /*6c90*/  @!P0 NANOSLEEP.SYNCS 0x989680 ;  /* 0x009896800000895d */ /* 0x004fea0003900000 */
[----:B------:R-:W2:Y:S02]  /*6ca0*/  @!P0 SYNCS.PHASECHK.TRANS64 P0, [R2+URZ+0x10], R4 ;  /* 0x00001004020085a7 */ /* 0x000ea400080010ff */
[----:B--2---:R-:W-:Y:S05]  /*6cb0*/  @!P0 BRA `(.L_x_105) ;  /* 0xfffffffc00f08947 */ /* 0x004fea000383ffff */
[----:B------:R-:W-:Y:S05]  /*6cc0*/  BRA `(.L_x_21) ;  /* 0xffffffa8008c7947 */ /* 0x000fea000383ffff */
.L_x_30:
[----:B------:R-:W-:-:S07]  /*6cd0*/  MOV R2, UR57 ;  /* 0x0000003900027c02 */ /* 0x000fce0008000f00 */
.L_x_106:
[----:B-1----:R1:W2:Y:S02]  /*6ce0*/  SYNCS.PHASECHK.TRANS64.TRYWAIT P0, [R2+URZ+0x10], R4 ;  /* 0x00001004020075a7 */ /* 0x0022a400080011ff */
[----:B--2---:R-:W-:Y:S05]  /*6cf0*/  @!P0 NANOSLEEP.SYNCS 0x989680 ;  /* 0x009896800000895d */ /* 0x004fea0003900000 */
[----:B------:R-:W2:Y:S02]  /*6d00*/  @!P0 SYNCS.PHASECHK.TRANS64 P0, [R2+URZ+0x10], R4 ;  /* 0x00001004020085a7 */ /* 0x000ea400080010ff */
[----:B--2---:R-:W-:Y:S05]  /*6d10*/  @!P0 BRA `(.L_x_106) ;  /* 0xfffffffc00f08947 */ /* 0x004fea000383ffff */
[----:B------:R-:W-:Y:S05]  /*6d20*/  BRA `(.L_x_29) ;  /* 0xffffffac00cc7947 */ /* 0x000fea000383ffff */
.L_x_36:
[----:B-1----:R1:W2:Y:S02]  /*6d30*/  SYNCS.PHASECHK.TRANS64.TRYWAIT P0, [R2+URZ+0x50], R3 ;  /* 0x00005003020075a7 */ /* 0x0022a400080011ff */
[----:B--2---:R-:W-:Y:S05]  /*6d40*/  @!P0 NANOSLEEP.SYNCS 0x989680 ;  /* 0x009896800000895d */ /* 0x004fea0003900000 */
[----:B------:R-:W2:Y:S02]  /*6d50*/  @!P0 SYNCS.PHASECHK.TRANS64 P0, [R2+URZ+0x50], R3 ;  /* 0x00005003020085a7 */ /* 0x000ea400080010ff */
[----:B--2---:R-:W-:Y:S05]  /*6d60*/  @!P0 BRA `(.L_x_36) ;  /* 0xfffffffc00f08947 */ /* 0x004fea000383ffff */
[----:B------:R-:W-:Y:S05]  /*6d70*/  BRA `(.L_x_107) ;  /* 0xffffffb000ec7947 */ /* 0x000fea000383ffff */
.L_x_40:
[----:B----4-:R-:W-:-:S07]  /*6d80*/  MOV R0, UR4 ;  /* 0x0000000400007c02 */ /* 0x010fce0008000f00 */
.L_x_108:
[----:B-1----:R1:W2:Y:S02]  /*6d90*/  SYNCS.PHASECHK.TRANS64.TRYWAIT P0, [R0+URZ], R2 ;  /* 0x00000002000075a7 */ /* 0x0022a400080011ff */
[----:B--2---:R-:W-:Y:S05]  /*6da0*/  @!P0 NANOSLEEP.SYNCS 0x989680 ;  /* 0x009896800000895d */ /* 0x004fea0003900000 */
[----:B------:R-:W2:Y:S02]  /*6db0*/  @!P0 SYNCS.PHASECHK.TRANS64 P0, [R0+URZ], R2 ;  /* 0x00000002000085a7 */ /* 0x000ea400080010ff */
[----:B--2---:R-:W-:Y:S05]  /*6dc0*/  @!P0 BRA `(.L_x_108) ;  /* 0xfffffffc00f08947 */ /* 0x004fea000383ffff */
[----:B------:R-:W-:Y:S05]  /*6dd0*/  BRA `(.L_x_109) ;  /* 0xffffffb8005c7947 */ /* 0x000fea000383ffff */
.L_x_43:
[----:B-1----:R1:W2:Y:S02]  /*6de0*/  SYNCS.PHASECHK.TRANS64.TRYWAIT P0, [R0+URZ+0xb0], R4 ;  /* 0x0000b004000075a7 */ /* 0x0022a400080011ff */
[----:B--2---:R-:W-:Y:S05]  /*6df0*/  @!P0 NANOSLEEP.SYNCS 0x989680 ;  /* 0x009896800000895d */ /* 0x004fea0003900000 */
[----:B------:R-:W2:Y:S02]  /*6e00*/  @!P0 SYNCS.PHASECHK.TRANS64 P0, [R0+URZ+0xb0], R4 ;  /* 0x0000b004000085a7 */ /* 0x000ea400080010ff */
[----:B--2---:R-:W-:Y:S05]  /*6e10*/  @!P0 BRA `(.L_x_43) ;  /* 0xfffffffc00f08947 */ /* 0x004fea000383ffff */
[----:B------:R-:W-:Y:S05]  /*6e20*/  BRA `(.L_x_110) ;  /* 0xffffffb800b87947 */ /* 0x000fea000383ffff */
.L_x_44:
[----:B------:R-:W-:-:S07]  /*6e30*/  MOV R0, UR4 ;  /* 0x0000000400007c02 */ /* 0x000fce0008000f00 */
.L_x_111:
[----:B-1----:R1:W2:Y:S02]  /*6e40*/  SYNCS.PHASECHK.TRANS64.TRYWAIT P0, [R0+URZ+0x60], R5 ;  /* 0x00006005000075a7 */ /* 0x0022a400080011ff */
[----:B--2---:R-:W-:Y:S05]  /*6e50*/  @!P0 NANOSLEEP.SYNCS 0x989680 ;  /* 0x009896800000895d */ /* 0x004fea0003900000 */
[----:B------:R-:W2:Y:S02]  /*6e60*/  @!P0 SYNCS.PHASECHK.TRANS64 P0, [R0+URZ+0x60], R5 ;  /* 0x00006005000085a7 */ /* 0x000ea400080010ff */
[----:B--2---:R-:W-:Y:S05]  /*6e70*/  @!P0 BRA `(.L_x_111) ;  /* 0xfffffffc00f08947 */ /* 0x004fea000383ffff */
[----:B------:R-:W-:Y:S05]  /*6e80*/  BRA `(.L_x_112) ;  /* 0xffffffb800c87947 */ /* 0x000fea000383ffff */
.L_x_45:
[----:B-1----:R1:W2:Y:S02]  /*6e90*/  SYNCS.PHASECHK.TRANS64.TRYWAIT P1, [R0+URZ+0x50], R4 ;  /* 0x00005004000075a7 */ /* 0x0022a400080211ff */
[----:B--2---:R-:W-:Y:S05]  /*6ea0*/  @!P1 NANOSLEEP.SYNCS 0x989680 ;  /* 0x009896800000995d */ /* 0x004fea0003900000 */
[----:B------:R-:W2:Y:S02]  /*6eb0*/  @!P1 SYNCS.PHASECHK.TRANS64 P1, [R0+URZ+0x50], R4 ;  /* 0x00005004000095a7 */ /* 0x000ea400080210ff */
[----:B--2---:R-:W-:Y:S05]  /*6ec0*/  @!P1 BRA `(.L_x_45) ;  /* 0xfffffffc00f09947 */ /* 0x004fea000383ffff */
[----:B------:R-:W-:Y:S05]  /*6ed0*/  BRA `(.L_x_113) ;  /* 0xffffffb800f87947 */ /* 0x000fea000383ffff */
.L_x_48:
[----:B------:R-:W-:-:S07]  /*6ee0*/  MOV R0, UR4 ;  /* 0x0000000400007c02 */ /* 0x000fce0008000f00 */
.L_x_114:
[----:B-1----:R1:W2:Y:S02]  /*6ef0*/  SYNCS.PHASECHK.TRANS64.TRYWAIT P0, [R0+URZ+0x60], R2 ;  /* 0x00006002000075a7 */ /* 0x0022a400080011ff */
[----:B--2---:R-:W-:Y:S05]  /*6f00*/  @!P0 NANOSLEEP.SYNCS 0x989680 ;  /* 0x009896800000895d */ /* 0x004fea0003900000 */
[----:B------:R-:W2:Y:S02]  /*6f10*/  @!P0 SYNCS.PHASECHK.TRANS64 P0, [R0+URZ+0x60], R2 ;  /* 0x00006002000085a7 */ /* 0x000ea400080010ff */
[----:B--2---:R-:W-:Y:S05]  /*6f20*/  @!P0 BRA `(.L_x_114) ;  /* 0xfffffffc00f08947 */ /* 0x004fea000383ffff */
[----:B------:R-:W-:Y:S05]  /*6f30*/  BRA `(.L_x_47) ;  /* 0xffffffbc004c7947 */ /* 0x000fea000383ffff */
.L_x_55:
[----:B-1----:R1:W2:Y:S02]  /*6f40*/  SYNCS.PHASECHK.TRANS64.TRYWAIT P1, [R0+URZ+0x50], R2 ;  /* 0x00005002000075a7 */ /* 0x0022a400080211ff */
[----:B--2---:R-:W-:Y:S05]  /*6f50*/  @!P1 NANOSLEEP.SYNCS 0x989680 ;  /* 0x009896800000995d */ /* 0x004fea0003900000 */
[----:B------:R-:W2:Y:S02]  /*6f60*/  @!P1 SYNCS.PHASECHK.TRANS64 P1, [R0+URZ+0x50], R2 ;  /* 0x00005002000095a7 */ /* 0x000ea400080210ff */
[----:B--2---:R-:W-:Y:S05]  /*6f70*/  @!P1 BRA `(.L_x_55) ;  /* 0xfffffffc00f09947 */ /* 0x004fea000383ffff */
[----:B------:R-:W-:Y:S05]  /*6f80*/  BRA `(.L_x_115) ;  /* 0xffffffc000bc7947 */ /* 0x000fea000383ffff */
.L_x_56:
[----:B------:R-:W-:-:S13]  /*6f90*/  R2UR UR4, R13 ;  /* 0x000000000d0472ca */ /* 0x000fda00000e0000 */
[----:B------:R-:W-:-:S07]  /*6fa0*/  MOV R2, UR4 ;  /* 0x0000000400027c02 */ /* 0x000fce0008000f00 */
.L_x_116:
[----:B-1----:R1:W2:Y:S02]  /*6fb0*/  SYNCS.PHASECHK.TRANS64.TRYWAIT P0, [R2+URZ+0x90], R0 ;  /* 0x00009000020075a7 */ /* 0x0022a400080011ff */
[----:B--2---:R-:W-:Y:S05]  /*6fc0*/  @!P0 NANOSLEEP.SYNCS 0x989680 ;  /* 0x009896800000895d */ /* 0x004fea0003900000 */
[----:B------:R-:W2:Y:S02]  /*6fd0*/  @!P0 SYNCS.PHASECHK.TRANS64 P0, [R2+URZ+0x90], R0 ;  /* 0x00009000020085a7 */ /* 0x000ea400080010ff */
[----:B--2---:R-:W-:Y:S05]  /*6fe0*/  @!P0 BRA `(.L_x_116) ;  /* 0xfffffffc00f08947 */ /* 0x004fea000383ffff */
[----:B------:R-:W-:Y:S05]  /*6ff0*/  BRA `(.L_x_117) ;  /* 0xffffffc000fc7947 */ /* 0x000fea000383ffff */
.L_x_59:
[----:B------:R-:W-:Y:S07]  /*7000*/  MOV R0, UR5 ;  /* 0x0000000500007c02 */ /* 0x000fee0008000f00 */
.L_x_118:
[----:B-1----:R1:W2:Y:S02]  /*7010*/  SYNCS.PHASECHK.TRANS64.TRYWAIT P0, [R0+URZ], R2 ;  /* 0x00000002000075a7 */ /* 0x0022a400080011ff */
[----:B--2---:R-:W-:Y:S05]  /*7020*/  @!P0 NANOSLEEP.SYNCS 0x989680 ;  /* 0x009896800000895d */ /* 0x004fea0003900000 */
[----:B------:R-:W2:Y:S02]  /*7030*/  @!P0 SYNCS.PHASECHK.TRANS64 P0, [R0+URZ], R2 ;  /* 0x00000002000085a7 */ /* 0x000ea400080010ff */
[----:B--2---:R-:W-:Y:S05]  /*7040*/  @!P0 BRA `(.L_x_118) ;  /* 0xfffffffc00f08947 */ /* 0x004fea000383ffff */
[----:B------:R-:W-:Y:S05]  /*7050*/  BRA `(.L_x_58) ;  /* 0xffffffc400187947 */ /* 0x000fea000383ffff */
.L_x_62:
[----:B------:R-:W-:-:S07]  /*7060*/  MOV R0, UR4 ;  /* 0x0000000400007c02 */ /* 0x000fce0008000f00 */
.L_x_119:
[----:B-1----:R1:W2:Y:S02]  /*7070*/  SYNCS.PHASECHK.TRANS64.TRYWAIT P0, [R0+URZ], R2 ;  /* 0x00000002000075a7 */ /* 0x0022a400080011ff */
[----:B--2---:R-:W-:Y:S05]  /*7080*/  @!P0 NANOSLEEP.SYNCS 0x989680 ;  /* 0x009896800000895d */ /* 0x004fea0003900000 */
[----:B------:R-:W2:Y:S02]  /*7090*/  @!P0 SYNCS.PHASECHK.TRANS64 P0, [R0+URZ], R2 ;  /* 0x00000002000085a7 */ /* 0x000ea400080010ff */
[----:B--2---:R-:W-:Y:S05]  /*70a0*/  @!P0 BRA `(.L_x_119) ;  /* 0xfffffffc00f08947 */ /* 0x004fea000383ffff */
[----:B------:R-:W-:Y:S05]  /*70b0*/  BRA `(.L_x_120) ;  /* 0xffffffcc00307947 */ /* 0x000fea000383ffff */
.L_x_63:
[----:B------:R-:W-:-:S07]  /*70c0*/  MOV R0, UR5 ;  /* 0x0000000500007c02 */ /* 0x000fce0008000f00 */
.L_x_121:
[----:B-1----:R1:W2:Y:S02]  /*70d0*/  SYNCS.PHASECHK.TRANS64.TRYWAIT P0, [R0+URZ], R3 ;  /* 0x00000003000075a7 */ /* 0x0022a400080011ff */
[----:B--2---:R-:W-:Y:S05]  /*70e0*/  @!P0 NANOSLEEP.SYNCS 0x989680 ;  /* 0x009896800000895d */ /* 0x004fea0003900000 */
[----:B------:R-:W2:Y:S02]  /*70f0*/  @!P0 SYNCS.PHASECHK.TRANS64 P0, [R0+URZ], R3 ;  /* 0x00000003000085a7 */ /* 0x000ea400080010ff */
[----:B--2---:R-:W-:Y:S05]  /*7100*/  @!P0 BRA `(.L_x_121) ;  /* 0xfffffffc00f08947 */ /* 0x004fea000383ffff */
[----:B------:R-:W-:Y:S05]  /*7110*/  BRA `(.L_x_122) ;  /* 0xffffffcc00407947 */ /* 0x000fea000383ffff */
.L_x_64:
[----:B------:R-:W-:-:S07]  /*7120*/  MOV R0, UR5 ;  /* 0x0000000500007c02 */ /* 0x000fce0008000f00 */
.L_x_123:
[----:B-1----:R1:W2:Y:S02]  /*7130*/  SYNCS.PHASECHK.TRANS64.TRYWAIT P0, [R0+URZ], R3 ;  /* 0x00000003000075a7 */ /* 0x0022a400080011ff */
[----:B--2---:R-:W-:Y:S05]  /*7140*/  @!P0 NANOSLEEP.SYNCS 0x989680 ;  /* 0x009896800000895d */ /* 0x004fea0003900000 */
[----:B------:R-:W2:Y:S02]  /*7150*/  @!P0 SYNCS.PHASECHK.TRANS64 P0, [R0+URZ], R3 ;  /* 0x00000003000085a7 */ /* 0x000ea400080010ff */
[----:B--2---:R-:W-:Y:S05]  /*7160*/  @!P0 BRA `(.L_x_123) ;  /* 0xfffffffc00f08947 */ /* 0x004fea000383ffff */
[----:B------:R-:W-:Y:S05]  /*7170*/  BRA `(.L_x_124) ;  /* 0xffffffcc004c7947 */ /* 0x000fea000383ffff */
.L_x_65:
[----:B-1----:R-:W-:-:S07]  /*7180*/  MOV R0, UR4 ;  /* 0x0000000400007c02 */ /* 0x002fce0008000f00 */
.L_x_125:
[----:B-1----:R1:W2:Y:S02]  /*7190*/  SYNCS.PHASECHK.TRANS64.TRYWAIT P0, [R0+URZ], R2 ;  /* 0x00000002000075a7 */ /* 0x0022a400080011ff */
[----:B--2---:R-:W-:Y:S05]  /*71a0*/  @!P0 NANOSLEEP.SYNCS 0x989680 ;  /* 0x009896800000895d */ /* 0x004fea0003900000 */
[----:B------:R-:W2:Y:S02]  /*71b0*/  @!P0 SYNCS.PHASECHK.TRANS64 P0, [R0+URZ], R2 ;  /* 0x00000002000085a7 */ /* 0x000ea400080010ff */
[----:B--2---:R-:W-:Y:S05]  /*71c0*/  @!P0 BRA `(.L_x_125) ;  /* 0xfffffffc00f08947 */ /* 0x004fea000383ffff */
[----:B------:R-:W-:Y:S05]  /*71d0*/  BRA `(.L_x_126) ;  /* 0xffffffcc00587947 */ /* 0x000fea000383ffff */
.L_x_70:
[----:B--2---:R2:W3:Y:S02]  /*71e0*/  SYNCS.PHASECHK.TRANS64.TRYWAIT P0, [R0+URZ+0x50], R2 ;  /* 0x00005002000075a7 */ /* 0x0044e400080011ff */
[----:B---3--:R-:W-:Y:S05]  /*71f0*/  @!P0 NANOSLEEP.SYNCS 0x989680 ;  /* 0x009896800000895d */ /* 0x008fea0003900000 */
[----:B------:R-:W3:Y:S02]  /*7200*/  @!P0 SYNCS.PHASECHK.TRANS64 P0, [R0+URZ+0x50], R2 ;  /* 0x00005002000085a7 */ /* 0x000ee400080010ff */
[----:B---3--:R-:W-:Y:S05]  /*7210*/  @!P0 BRA `(.L_x_70) ;  /* 0xfffffffc00f08947 */ /* 0x008fea000383ffff */
[----:B------:R-:W-:Y:S05]  /*7220*/  BRA `(.L_x_127) ;  /* 0xffffffd000587947 */ /* 0x000fea000383ffff */
.L_x_73:
[----:B------:R-:W-:Y:S07]  /*7230*/  MOV R0, UR7 ;  /* 0x0000000700007c02 */ /* 0x000fee0008000f00 */
.L_x_128:
[----:B--2---:R2:W3:Y:S02]  /*7240*/  SYNCS.PHASECHK.TRANS64.TRYWAIT P0, [R0+URZ+0x48], R2 ;  /* 0x00004802000075a7 */ /* 0x0044e400080011ff */
[----:B---3--:R-:W-:Y:S05]  /*7250*/  @!P0 NANOSLEEP.SYNCS 0x989680 ;  /* 0x009896800000895d */ /* 0x008fea0003900000 */
[----:B------:R-:W3:Y:S02]  /*7260*/  @!P0 SYNCS.PHASECHK.TRANS64 P0, [R0+URZ+0x48], R2 ;  /* 0x00004802000085a7 */ /* 0x000ee400080010ff */
[----:B---3--:R-:W-:Y:S05]  /*7270*/  @!P0 BRA `(.L_x_128) ;  /* 0xfffffffc00f08947 */ /* 0x008fea000383ffff */
[----:B------:R-:W-:Y:S05]  /*7280*/  BRA `(.L_x_72) ;  /* 0xffffffd400407947 */ /* 0x000fea000383ffff */
.L_x_76:
[----:B------:R-:W-:Y:S07]  /*7290*/  MOV R0, UR5 ;  /* 0x0000000500007c02 */ /* 0x000fee0008000f00 */
.L_x_129:
[----:B-1----:R1:W2:Y:S02]  /*72a0*/  SYNCS.PHASECHK.TRANS64.TRYWAIT P2, [R0+URZ+0x30], R30 ;  /* 0x0000301e000075a7 */ /* 0x0022a400080411ff */
[----:B--2---:R-:W-:Y:S05]  /*72b0*/  @!P2 NANOSLEEP.SYNCS 0x989680 ;  /* 0x009896800000a95d */ /* 0x004fea0003900000 */
[----:B------:R-:W2:Y:S02]  /*72c0*/  @!P2 SYNCS.PHASECHK.TRANS64 P2, [R0+URZ+0x30], R30 ;  /* 0x0000301e0000a5a7 */ /* 0x000ea400080410ff */
[----:B--2---:R-:W-:Y:S05]  /*72d0*/  @!P2 BRA `(.L_x_129) ;  /* 0xfffffffc00f0a947 */ /* 0x004fea000383ffff */
[----:B------:R-:W-:Y:S05]  /*72e0*/  BRA `(.L_x_130) ;  /* 0xffffffd400dc7947 */ /* 0x000fea000383ffff */
.L_x_78:
[----:B------:R-:W-:-:S07]  /*72f0*/  MOV R0, UR4 ;  /* 0x0000000400007c02 */ /* 0x000fce0008000f00 */
.L_x_131:
[----:B-1----:R1:W3:Y:S02]  /*7300*/  SYNCS.PHASECHK.TRANS64.TRYWAIT P0, [R0+URZ], R2 ;  /* 0x00000002000075a7 */ /* 0x0022e400080011ff */
[----:B---3--:R-:W-:Y:S05]  /*7310*/  @!P0 NANOSLEEP.SYNCS 0x989680 ;  /* 0x009896800000895d */ /* 0x008fea0003900000 */
[----:B------:R-:W3:Y:S02]  /*7320*/  @!P0 SYNCS.PHASECHK.TRANS64 P0, [R0+URZ], R2 ;  /* 0x00000002000085a7 */ /* 0x000ee400080010ff */
[----:B---3--:R-:W-:Y:S05]  /*7330*/  @!P0 BRA `(.L_x_131) ;  /* 0xfffffffc00f08947 */ /* 0x008fea000383ffff */
[----:B------:R-:W-:Y:S05]  /*7340*/  BRA `(.L_x_132) ;  /* 0xffffffd800787947 */ /* 0x000fea000383ffff */
.L_x_80:
[----:B--2---:R2:W4:Y:S02]  /*7350*/  SYNCS.PHASECHK.TRANS64.TRYWAIT P0, [R0+URZ+0x50], R2 ;  /* 0x00005002000075a7 */ /* 0x00452400080011ff */
[----:B----4-:R-:W-:Y:S05]  /*7360*/  @!P0 NANOSLEEP.SYNCS 0x989680 ;  /* 0x009896800000895d */ /* 0x010fea0003900000 */
[----:B------:R-:W4:Y:S02]  /*7370*/  @!P0 SYNCS.PHASECHK.TRANS64 P0, [R0+URZ+0x50], R2 ;  /* 0x00005002000085a7 */ /* 0x000f2400080010ff */
[----:B----4-:R-:W-:Y:S05]  /*7380*/  @!P0 BRA `(.L_x_80) ;  /* 0xfffffffc00f08947 */ /* 0x010fea000383ffff */
[----:B------:R-:W-:Y:S05]  /*7390*/  BRA `(.L_x_133) ;  /* 0xffffffdc005c7947 */ /* 0x000fea000383ffff */
.L_x_90:
[----:B-1----:R1:W2:Y:S02]  /*73a0*/  SYNCS.PHASECHK.TRANS64.TRYWAIT P1, [R3+URZ+0x20], R0 ;  /* 0x00002000030075a7 */ /* 0x0022a400080211ff */
[----:B--2---:R-:W-:Y:S05]  /*73b0*/  @!P1 NANOSLEEP.SYNCS 0x989680 ;  /* 0x009896800000995d */ /* 0x004fea0003900000 */
[----:B------:R-:W2:Y:S02]  /*73c0*/  @!P1 SYNCS.PHASECHK.TRANS64 P1, [R3+URZ+0x20], R0 ;  /* 0x00002000030095a7 */ /* 0x000ea400080210ff */
[----:B--2---:R-:W-:Y:S05]  /*73d0*/  @!P1 BRA `(.L_x_90) ;  /* 0xfffffffc00f09947 */ /* 0x004fea000383ffff */
[----:B------:R-:W-:Y:S05]  /*73e0*/  BRA `(.L_x_89) ;  /* 0xffffffe800647947 */ /* 0x000fea000383ffff */
.L_x_92:
[----:B------:R1:W1:Y:S02]  /*73f0*/  SYNCS.PHASECHK.TRANS64.TRYWAIT P1, [R16+URZ+0x70], R4 ;  /* 0x00007004100075a7 */ /* 0x00026400080211ff */
[----:B-1----:R-:W-:Y:S05]  /*7400*/  @!P1 NANOSLEEP.SYNCS 0x989680 ;  /* 0x009896800000995d */ /* 0x002fea0003900000 */
[----:B------:R-:W1:Y:S02]  /*7410*/  @!P1 SYNCS.PHASECHK.TRANS64 P1, [R16+URZ+0x70], R4 ;  /* 0x00007004100095a7 */ /* 0x000e6400080210ff */
[----:B-1----:R-:W-:Y:S05]  /*7420*/  @!P1 BRA `(.L_x_92) ;  /* 0xfffffffc00f09947 */ /* 0x002fea000383ffff */
[----:B------:R-:W-:Y:S05]  /*7430*/  BRA `(.L_x_91) ;  /* 0xffffffe800807947 */ /* 0x000fea000383ffff */
        .weak           $__internal_0_$__cuda_sm10x_tcgen05_guardrail_trap_col_being_dealloced_not_returned_by_alloc
        .type           $__internal_0_$__cuda_sm10x_tcgen05_guardrail_trap_col_being_dealloced_not_returned_by_alloc,@function
        .size           $__internal_0_$__cuda_sm10x_tcgen05_guardrail_trap_col_being_dealloced_not_returned_by_alloc,($__internal_1_$__cuda_sm10x_tcgen05_guardrail_trap_phase_invalid_during_alloc - $__internal_0_$__cuda_sm10x_tcgen05_guardrail_trap_col_being_dealloced_not_returned_by_alloc)
$__internal_0_$__cuda_sm10x_tcgen05_guardrail_trap_col_being_dealloced_not_returned_by_alloc:
[----:B------:R-:W-:Y:S05]  /*7440*/  BPT.TRAP 0x1 ;  /* 0x000000040000795c */ /* 0x000fea0000300000 */
[----:B------:R-:W-:-:S04]  /*7450*/  HFMA2 R3, -RZ, RZ, 0, 0 ;  /* 0x00000000ff037431 */ /* 0x000fc800000001ff */
[----:B------:R-:W-:Y:S05]  /*7460*/  RET.REL.NODEC R2 `(_ZN7cutlass13device_kernelINS_4gemm6kernel13GemmUniversalIN4cute5tupleIJiiiiEEENS1_10collective13CollectiveMmaINS1_35MainloopSm100TmaUmmaWarpSpecializedILi2ELi2ELi4ENS5_IJNS4_1CILi1EEESB_SB_EEEEENS5_IJNSA_ILi128EEENSA_ILi32EEENSA_ILi256EEEEEENS_10bfloat16_tENS5_IJlSB_lEEESI_SJ_NS4_8TiledMMAINS4_8MMA_AtomIJNS4_20SM100_MMA_F16BF16_SSISI_SI_fLi128ELi32ELNS4_4UMMA5MajorE0ELSO_0ELNSN_7ScaleInE0ELSP_0EEEEEENS4_6LayoutISC_NS5_IJNSA_ILi0EEEST_ST_EEEEENS5_IJNS4_10UnderscoreESW_SW_EEEEENS4_13SM90_TMA_LOADENS4_14ComposedLayoutINS4_7SwizzleILi3ELi4ELi3EEENS4_18smem_ptr_flag_bitsILi16EEENSS_INS5_IJNSA_ILi8EEENSA_ILi64EEEEEENS5_IJS16_SB_EEEEEEEvNS4_8identityESZ_S1A_vS1B_EENS_8epilogue10collective18CollectiveEpilogueINS1D_23Sm100TmaWarpSpecializedILi2ELi1ELi32ELb1ELb0EEEJSH_NS5_IJNSS_ISE_SB_EENSS_ISF_SB_EEEEESI_SJ_SI_SJ_NS1D_6fusion15FusionCallbacksIS1H_NS1L_17LinearCombinationISI_fSI_fLNS_15FloatRoundStyleE2EEESH_S1K_JEEENS4_5SM1004TMEM4LOAD26SM100_TMEM_LOAD_32dp32b32xESZ_NS10_INS11_ILi2ELi4ELi3EEES14_NSS_INS5_IJS15_SF_EEENS5_IJSF_SB_EEEEEEENS4_39AutoVectorizingCopyWithAssumedAlignmentILi128EEENS4_14SM90_TMA_STOREES1Z_S21_S21_EEEvvEEEEvNT_6ParamsE) ;  /* 0xffffff8802e47950 */ /* 0x000fea0003c3ffff */
        .weak           $__internal_1_$__cuda_sm10x_tcgen05_guardrail_trap_phase_invalid_during_alloc
        .type           $__internal_1_$__cuda_sm10x_tcgen05_guardrail_trap_phase_invalid_during_alloc,@function
        .size           $__internal_1_$__cuda_sm10x_tcgen05_guardrail_trap_phase_invalid_during_alloc,($__internal_2_$__cuda_sm10x_tcgen05_guardrail_trap_unallocated_columns_being_dealloced - $__internal_1_$__cuda_sm10x_tcgen05_guardrail_trap_phase_invalid_during_alloc)
$__internal_1_$__cuda_sm10x_tcgen05_guardrail_trap_phase_invalid_during_alloc:
[----:B------:R-:W-:Y:S05]  /*7470*/  BPT.TRAP 0x1 ;  /* 0x000000040000795c */ /* 0x000fea0000300000 */
[----:B------:R-:W-:-:S04]  /*7480*/  MOV R3, 0x0 ;  /* 0x0000000000037802 */ /* 0x000fc80000000f00 */
[----:B------:R-:W-:Y:S05]  /*7490*/  RET.REL.NODEC R2 `(_ZN7cutlass13device_kernelINS_4gemm6kernel13GemmUniversalIN4cute5tupleIJiiiiEEENS1_10collective13CollectiveMmaINS1_35MainloopSm100TmaUmmaWarpSpecializedILi2ELi2ELi4ENS5_IJNS4_1CILi1EEESB_SB_EEEEENS5_IJNSA_ILi128EEENSA_ILi32EEENSA_ILi256EEEEEENS_10bfloat16_tENS5_IJlSB_lEEESI_SJ_NS4_8TiledMMAINS4_8MMA_AtomIJNS4_20SM100_MMA_F16BF16_SSISI_SI_fLi128ELi32ELNS4_4UMMA5MajorE0ELSO_0ELNSN_7ScaleInE0ELSP_0EEEEEENS4_6LayoutISC_NS5_IJNSA_ILi0EEEST_ST_EEEEENS5_IJNS4_10UnderscoreESW_SW_EEEEENS4_13SM90_TMA_LOADENS4_14ComposedLayoutINS4_7SwizzleILi3ELi4ELi3EEENS4_18smem_ptr_flag_bitsILi16EEENSS_INS5_IJNSA_ILi8EEENSA_ILi64EEEEEENS5_IJS16_SB_EEEEEEEvNS4_8identityESZ_S1A_vS1B_EENS_8epilogue10collective18CollectiveEpilogueINS1D_23Sm100TmaWarpSpecializedILi2ELi1ELi32ELb1ELb0EEEJSH_NS5_IJNSS_ISE_SB_EENSS_ISF_SB_EEEEESI_SJ_SI_SJ_NS1D_6fusion15FusionCallbacksIS1H_NS1L_17LinearCombinationISI_fSI_fLNS_15FloatRoundStyleE2EEESH_S1K_JEEENS4_5SM1004TMEM4LOAD26SM100_TMEM_LOAD_32dp32b32xESZ_NS10_INS11_ILi2ELi4ELi3EEES14_NSS_INS5_IJS15_SF_EEENS5_IJSF_SB_EEEEEEENS4_39AutoVectorizingCopyWithAssumedAlignmentILi128EEENS4_14SM90_TMA_STOREES1Z_S21_S21_EEEvvEEEEvNT_6ParamsE) ;  /* 0xffffff8802d87950 */ /* 0x000fea0003c3ffff */
        .weak           $__internal_2_$__cuda_sm10x_tcgen05_guardrail_trap_unallocated_columns_being_dealloced
        .type           $__internal_2_$__cuda_sm10x_tcgen05_guardrail_trap_unallocated_columns_being_dealloced,@function
        .size           $__internal_2_$__cuda_sm10x_tcgen05_guardrail_trap_unallocated_columns_being_dealloced,(.L_x_135 - $__internal_2_$__cuda_sm10x_tcgen05_guardrail_trap_unallocated_columns_being_dealloced)
$__internal_2_$__cuda_sm10x_tcgen05_guardrail_trap_unallocated_columns_being_dealloced:
[----:B------:R-:W-:Y:S05]  /*74a0*/  BPT.TRAP 0x1 ;  /* 0x000000040000795c */ /* 0x000fea0000300000 */
[----:B------:R-:W-:-:S04]  /*74b0*/  HFMA2 R3, -RZ, RZ, 0, 0 ;  /* 0x00000000ff037431 */ /* 0x000fc800000001ff */
[----:B------:R-:W-:Y:S05]  /*74c0*/  RET.REL.NODEC R2 `(_ZN7cutlass13device_kernelINS_4gemm6kernel13GemmUniversalIN4cute5tupleIJiiiiEEENS1_10collective13CollectiveMmaINS1_35MainloopSm100TmaUmmaWarpSpecializedILi2ELi2ELi4ENS5_IJNS4_1CILi1EEESB_SB_EEEEENS5_IJNSA_ILi128EEENSA_ILi32EEENSA_ILi256EEEEEENS_10bfloat16_tENS5_IJlSB_lEEESI_SJ_NS4_8TiledMMAINS4_8MMA_AtomIJNS4_20SM100_MMA_F16BF16_SSISI_SI_fLi128ELi32ELNS4_4UMMA5MajorE0ELSO_0ELNSN_7ScaleInE0ELSP_0EEEEEENS4_6LayoutISC_NS5_IJNSA_ILi0EEEST_ST_EEEEENS5_IJNS4_10UnderscoreESW_SW_EEEEENS4_13SM90_TMA_LOADENS4_14ComposedLayoutINS4_7SwizzleILi3ELi4ELi3EEENS4_18smem_ptr_flag_bitsILi16EEENSS_INS5_IJNSA_ILi8EEENSA_ILi64EEEEEENS5_IJS16_SB_EEEEEEEvNS4_8identityESZ_S1A_vS1B_EENS_8epilogue10collective18CollectiveEpilogueINS1D_23Sm100TmaWarpSpecializedILi2ELi1ELi32ELb1ELb0EEEJSH_NS5_IJNSS_ISE_SB_EENSS_ISF_SB_EEEEESI_SJ_SI_SJ_NS1D_6fusion15FusionCallbacksIS1H_NS1L_17LinearCombinationISI_fSI_fLNS_15FloatRoundStyleE2EEESH_S1K_JEEENS4_5SM1004TMEM4LOAD26SM100_TMEM_LOAD_32dp32b32xESZ_NS10_INS11_ILi2ELi4ELi3EEES14_NSS_INS5_IJS15_SF_EEENS5_IJSF_SB_EEEEEEENS4_39AutoVectorizingCopyWithAssumedAlignmentILi128EEENS4_14SM90_TMA_STOREES1Z_S21_S21_EEEvvEEEEvNT_6ParamsE) ;  /* 0xffffff8802cc7950 */ /* 0x000fea0003c3ffff */
.L_x_134:
[----:B------:R-:W-:-:S00]  /*74d0*/  BRA `(.L_x_134) ;  /* 0xfffffffc00fc7947 */ /* 0x000fc0000383ffff */
[----:B------:R-:W-:-:S00]  /*74e0*/  NOP ;  /* 0x0000000000007918 */ /* 0x000fc00000000000 */
        /* <DEDUP_REMOVED lines=9> */
.L_x_135:


//--------------------- .nv.global.init           --------------------------
	.section	.nv.global.init,"aw",@progbits
.nv.global.init:
	.type		$str$27,@object
	.size		$str$27,($str$28 - $str$27)
$str$27:
        /*0000*/ 	.byte	0x28, 0x61, 0x64, 0x64, 0x72, 0x65, 0x73, 0x73, 0x20, 0x26, 0x20, 0x6d, 0x61, 0x73, 0x6b, 0x29
        /*0010*/ 	.byte	0x20, 0x3d, 0x3d, 0x20, 0x30, 0x00
	.type		$str$28,@object
	.size		$str$28,($str$26 - $str$28)
$str$28:
        /*0016*/ 	.byte	0x2f, 0x74, 0x6d, 0x70, 0x2f, 0x63, 0x75, 0x74, 0x6c, 0x61, 0x73, 0x73, 0x5f, 0x73, 0x77, 0x65
        /*0026*/ 	.byte	0x65, 0x70, 0x5f, 0x73, 0x72, 0x63, 0x2f, 0x69, 0x6e, 0x63, 0x6c, 0x75, 0x64, 0x65, 0x2f, 0x63
        /*0036*/ 	.byte	0x75, 0x74, 0x65, 0x2f, 0x70, 0x6f, 0x69, 0x6e, 0x74, 0x65, 0x72, 0x5f, 0x66, 0x6c, 0x61, 0x67
        /*0046*/ 	.byte	0x67, 0x65, 0x64, 0x2e, 0x68, 0x70, 0x70, 0x00
	.type		$str$26,@object
	.size		$str$26,($str$25 - $str$26)
$str$26:
        /*004e*/ 	.byte	0x2f, 0x74, 0x6d, 0x70, 0x2f, 0x63, 0x75, 0x74, 0x6c, 0x61, 0x73, 0x73, 0x5f, 0x73, 0x77, 0x65
        /*005e*/ 	.byte	0x65, 0x70, 0x5f, 0x73, 0x72, 0x63, 0x2f, 0x69, 0x6e, 0x63, 0x6c, 0x75, 0x64, 0x65, 0x2f, 0x63
        /*006e*/ 	.byte	0x75, 0x74, 0x65, 0x2f, 0x61, 0x74, 0x6f, 0x6d, 0x2f, 0x63, 0x6f, 0x70, 0x79, 0x5f, 0x74, 0x72
        /*007e*/ 	.byte	0x61, 0x69, 0x74, 0x73, 0x5f, 0x73, 0x6d, 0x31, 0x30, 0x30, 0x2e, 0x68, 0x70, 0x70, 0x00
	.type		$str$25,@object
	.size		$str$25,(__unnamed_1 - $str$25)
$str$25:
        /*008d*/ 	.byte	0x28, 0x28, 0x75, 0x69, 0x6e, 0x74, 0x33, 0x32, 0x5f, 0x74, 0x28, 0x74, 0x68, 0x72, 0x65, 0x61
        /*009d*/ 	.byte	0x64, 0x49, 0x64, 0x78, 0x2e, 0x78, 0x29, 0x20, 0x2f, 0x20, 0x33, 0x32, 0x29, 0x20, 0x25, 0x20
        /*00ad*/ 	.byte	0x34, 0x29, 0x20, 0x3d, 0x3d, 0x20, 0x28, 0x28, 0x28, 0x74, 0x6d, 0x65, 0x6d, 0x5f, 0x61, 0x64
        /*00bd*/ 	.byte	0x64, 0x72, 0x20, 0x3e, 0x3e, 0x20, 0x31, 0x36, 0x29, 0x20, 0x2f, 0x20, 0x33, 0x32, 0x29, 0x20
        /*00cd*/ 	.byte	0x25, 0x20, 0x34, 0x29, 0x00
	.type		__unnamed_1,@object
	.size		__unnamed_1,(__unnamed_2 - __unnamed_1)
__unnamed_1:
        /*00d2*/ 	.byte	0x61, 0x75, 0x74, 0x6f, 0x20, 0x63, 0x75, 0x74, 0x65, 0x3a, 0x3a, 0x61, 0x73, 0x5f, 0x70, 0x6f
        /* <DEDUP_REMOVED lines=24> */
        /*0262*/ 	.byte	0x34, 0x30, 0x39, 0x36, 0x3e, 0x3e, 0x3e, 0x3e, 0x5d, 0x00
	.type		__unnamed_2,@object
	.size		__unnamed_2,(.L_2 - __unnamed_2)
__unnamed_2:
        /* <DEDUP_REMOVED lines=42> */
        /*050c*/ 	.byte	0x3e, 0x3e, 0x5d, 0x00
.L_2:


//--------------------- .nv.shared._ZN7cutlass13device_kernelINS_4gemm6kernel13GemmUniversalIN4cute5tupleIJiiiiEEENS1_10collective13CollectiveMmaINS1_35MainloopSm100TmaUmmaWarpSpecializedILi2ELi2ELi4ENS5_IJNS4_1CILi1EEESB_SB_EEEEENS5_IJNSA_ILi128EEENSA_ILi32EEENSA_ILi256EEEEEENS_10bfloat16_tENS5_IJlSB_lEEESI_SJ_NS4_8TiledMMAINS4_8MMA_AtomIJNS4_20SM100_MMA_F16BF16_SSISI_SI_fLi128ELi32ELNS4_4UMMA5MajorE0ELSO_0ELNSN_7ScaleInE0ELSP_0EEEEEENS4_6LayoutISC_NS5_IJNSA_ILi0EEEST_ST_EEEEENS5_IJNS4_10UnderscoreESW_SW_EEEEENS4_13SM90_TMA_LOADENS4_14ComposedLayoutINS4_7SwizzleILi3ELi4ELi3EEENS4_18smem_ptr_flag_bitsILi16EEENSS_INS5_IJNSA_ILi8EEENSA_ILi64EEEEEENS5_IJS16_SB_EEEEEEEvNS4_8identityESZ_S1A_vS1B_EENS_8epilogue10collective18CollectiveEpilogueINS1D_23Sm100TmaWarpSpecializedILi2ELi1ELi32ELb1ELb0EEEJSH_NS5_IJNSS_ISE_SB_EENSS_ISF_SB_EEEEESI_SJ_SI_SJ_NS1D_6fusion15FusionCallbacksIS1H_NS1L_17LinearCombinationISI_fSI_fLNS_15FloatRoundStyleE2EEESH_S1K_JEEENS4_5SM1004TMEM4LOAD26SM100_TMEM_LOAD_32dp32b32xESZ_NS10_INS11_ILi2ELi4ELi3EEES14_NSS_INS5_IJS15_SF_EEENS5_IJSF_SB_EEEEEEENS4_39AutoVectorizingCopyWithAssumedAlignmentILi128EEENS4_14SM90_TMA_STOREES1Z_S21_S21_EEEvvEEEEvNT_6ParamsE --------------------------
	.section	.nv.shared._ZN7cutlass13device_kernelINS_4gemm6kernel13GemmUniversalIN4cute5tupleIJiiiiEEENS1_10collective13CollectiveMmaINS1_35MainloopSm100TmaUmmaWarpSpecializedILi2ELi2ELi4ENS5_IJNS4_1CILi1EEESB_SB_EEEEENS5_IJNSA_ILi128EEENSA_ILi32EEENSA_ILi256EEEEEENS_10bfloat16_tENS5_IJlSB_lEEESI_SJ_NS4_8TiledMMAINS4_8MMA_AtomIJNS4_20SM100_MMA_F16BF16_SSISI_SI_fLi128ELi32ELNS4_4UMMA5MajorE0ELSO_0ELNSN_7ScaleInE0ELSP_0EEEEEENS4_6LayoutISC_NS5_IJNSA_ILi0EEEST_ST_EEEEENS5_IJNS4_10UnderscoreESW_SW_EEEEENS4_13SM90_TMA_LOADENS4_14ComposedLayoutINS4_7SwizzleILi3ELi4ELi3EEENS4_18smem_ptr_flag_bitsILi16EEENSS_INS5_IJNSA_ILi8EEENSA_ILi64EEEEEENS5_IJS16_SB_EEEEEEEvNS4_8identityESZ_S1A_vS1B_EENS_8epilogue10collective18CollectiveEpilogueINS1D_23Sm100TmaWarpSpecializedILi2ELi1ELi32ELb1ELb0EEEJSH_NS5_IJNSS_ISE_SB_EENSS_ISF_SB_EEEEESI_SJ_SI_SJ_NS1D_6fusion15FusionCallbacksIS1H_NS1L_17LinearCombinationISI_fSI_fLNS_15FloatRoundStyleE2EEESH_S1K_JEEENS4_5SM1004TMEM4LOAD26SM100_TMEM_LOAD_32dp32b32xESZ_NS10_INS11_ILi2ELi4ELi3EEES14_NSS_INS5_IJS15_SF_EEENS5_IJSF_SB_EEEEEEENS4_39AutoVectorizingCopyWithAssumedAlignmentILi128EEENS4_14SM90_TMA_STOREES1Z_S21_S21_EEEvvEEEEvNT_6ParamsE,"aw",@nobits
	.sectionflags	@""
	.align	16
	.zero		1024


//--------------------- .nv.shared.reserved.0     --------------------------
	.section	.nv.shared.reserved.0,"aw",@nobits
	.weak		__nv_reservedSMEM_offset_0_alias
	.size		__nv_reservedSMEM_offset_0_alias, 0, 64
	.other		__nv_reservedSMEM_offset_0_alias,@"STO_CUDA_RESERVED_SHARED STV_DEFAULT"
__nv_reservedSMEM_offset_0_alias:
	.zero		0
.nv.shared.reserved.0:
	.zero		64
	.weak		__nv_reservedSMEM_tcgen05_partition
	.type		__nv_reservedSMEM_tcgen05_partition,@object
	.size		__nv_reservedSMEM_tcgen05_partition,(.L_0 - __nv_reservedSMEM_tcgen05_partition)
__nv_reservedSMEM_tcgen05_partition:
	.zero		32
.L_0:


//--------------------- .nv.global                --------------------------
	.section	.nv.global,"aw",@nobits
.nv.global:
	.type		_ZN40_INTERNAL_17a19331_4_k_cu_1bd84141_169614cute1_E,@object
	.size		_ZN40_INTERNAL_17a19331_4_k_cu_1bd84141_169614cute1_E,(_ZN40_INTERNAL_17a19331_4_k_cu_1bd84141_169614cuda3std3__45__cpo6cbeginE - _ZN40_INTERNAL_17a19331_4_k_cu_1bd84141_169614cute1_E)
_ZN40_INTERNAL_17a19331_4_k_cu_1bd84141_169614cute1_E:
	.zero		1
	.type		_ZN40_INTERNAL_17a19331_4_k_cu_1bd84141_169614cuda3std3__45__cpo6cbeginE,@object
	.size		_ZN40_INTERNAL_17a19331_4_k_cu_1bd84141_169614cuda3std3__45__cpo6cbeginE,(_ZN40_INTERNAL_17a19331_4_k_cu_1bd84141_169614cuda3std3__48in_placeE - _ZN40_INTERNAL_17a19331_4_k_cu_1bd84141_169614cuda3std3__45__cpo6cbeginE)
_ZN40_INTERNAL_17a19331_4_k_cu_1bd84141_169614cuda3std3__45__cpo6cbeginE:
	.zero		1
	.type		_ZN40_INTERNAL_17a19331_4_k_cu_1bd84141_169614cuda3std3__48in_placeE,@object
	.size		_ZN40_INTERNAL_17a19331_4_k_cu_1bd84141_169614cuda3std3__48in_placeE,(_ZN40_INTERNAL_17a19331_4_k_cu_1bd84141_169614cuda3std6ranges3__45__cpo9iter_moveE - _ZN40_INTERNAL_17a19331_4_k_cu_1bd84141_169614cuda3std3__48in_placeE)
_ZN40_INTERNAL_17a19331_4_k_cu_1bd84141_169614cuda3std3__48in_placeE:
	.zero		1
	.type		_ZN40_INTERNAL_17a19331_4_k_cu_1bd84141_169614cuda3std6ranges3__45__cpo9iter_moveE,@object
	.size		_ZN40_INTERNAL_17a19331_4_k_cu_1bd84141_169614cuda3std6ranges3__45__cpo9iter_moveE,(_ZN40_INTERNAL_17a19331_4_k_cu_1bd84141_169614cuda3std3__45__cpo5beginE - _ZN40_INTERNAL_17a19331_4_k_cu_1bd84141_169614cuda3std6ranges3__45__cpo9iter_moveE)
_ZN40_INTERNAL_17a19331_4_k_cu_1bd84141_169614cuda3std6ranges3__45__cpo9iter_moveE:
	.zero		1
	.type		_ZN40_INTERNAL_17a19331_4_k_cu_1bd84141_169614cuda3std3__45__cpo5beginE,@object
	.size		_ZN40_INTERNAL_17a19331_4_k_cu_1bd84141_169614cuda3std3__45__cpo5beginE,(_ZN40_INTERNAL_17a19331_4_k_cu_1bd84141_169614cuda3std3__442_GLOBAL__N__17a19331_4_k_cu_1bd84141_169616ignoreE - _ZN40_INTERNAL_17a19331_4_k_cu_1bd84141_169614cuda3std3__45__cpo5beginE)
_ZN40_INTERNAL_17a19331_4_k_cu_1bd84141_169614cuda3std3__45__cpo5beginE:
	.zero		1
	.type		_ZN40_INTERNAL_17a19331_4_k_cu_1bd84141_169614cuda3std3__442_GLOBAL__N__17a19331_4_k_cu_1bd84141_169616ignoreE,@object
	.size		_ZN40_INTERNAL_17a19331_4_k_cu_1bd84141_169614cuda3std3__442_GLOBAL__N__17a19331_4_k_cu_1bd84141_169616ignoreE,(_ZN40_INTERNAL_17a19331_4_k_cu_1bd84141_169614cute7productE - _ZN40_INTERNAL_17a19331_4_k_cu_1bd84141_169614cuda3std3__442_GLOBAL__N__17a19331_4_k_cu_1bd84141_169616ignoreE)
_ZN40_INTERNAL_17a19331_4_k_cu_1bd84141_169614cuda3std3__442_GLOBAL__N__17a19331_4_k_cu_1bd84141_169616ignoreE:
	.zero		1
	.type		_ZN40_INTERNAL_17a19331_4_k_cu_1bd84141_169614cute7productE,@object
	.size		_ZN40_INTERNAL_17a19331_4_k_cu_1bd84141_169614cute7productE,(_ZN40_INTERNAL_17a19331_4_k_cu_1bd84141_169614cuda3std3__45__cpo3endE - _ZN40_INTERNAL_17a19331_4_k_cu_1bd84141_169614cute7productE)
_ZN40_INTERNAL_17a19331_4_k_cu_1bd84141_169614cute7productE:
	.zero		1
	.type		_ZN40_INTERNAL_17a19331_4_k_cu_1bd84141_169614cuda3std3__45__cpo3endE,@object
	.size		_ZN40_INTERNAL_17a19331_4_k_cu_1bd84141_169614cuda3std3__45__cpo3endE,(_ZN40_INTERNAL_17a19331_4_k_cu_1bd84141_169614cuda3std3__419piecewise_constructE - _ZN40_INTERNAL_17a19331_4_k_cu_1bd84141_169614cuda3std3__45__cpo3endE)
_ZN40_INTERNAL_17a19331_4_k_cu_1bd84141_169614cuda3std3__45__cpo3endE:
	.zero		1
	.type		_ZN40_INTERNAL_17a19331_4_k_cu_1bd84141_169614cuda3std3__419piecewise_constructE,@object
	.size		_ZN40_INTERNAL_17a19331_4_k_cu_1bd84141_169614cuda3std3__419piecewise_constructE,(_ZN40_INTERNAL_17a19331_4_k_cu_1bd84141_169614cuda3std3__45__cpo4cendE - _ZN40_INTERNAL_17a19331_4_k_cu_1bd84141_169614cuda3std3__419piecewise_constructE)
_ZN40_INTERNAL_17a19331_4_k_cu_1bd84141_169614cuda3std3__419piecewise_constructE:
	.zero		1
	.type		_ZN40_INTERNAL_17a19331_4_k_cu_1bd84141_169614cuda3std3__45__cpo4cendE,@object
	.size		_ZN40_INTERNAL_17a19331_4_k_cu_1bd84141_169614cuda3std3__45__cpo4cendE,(_ZN40_INTERNAL_17a19331_4_k_cu_1bd84141_169614cuda3std6ranges3__45__cpo4swapE - _ZN40_INTERNAL_17a19331_4_k_cu_1bd84141_169614cuda3std3__45__cpo4cendE)
_ZN40_INTERNAL_17a19331_4_k_cu_1bd84141_169614cuda3std3__45__cpo4cendE:
	.zero		1
	.type		_ZN40_INTERNAL_17a19331_4_k_cu_1bd84141_169614cuda3std6ranges3__45__cpo4swapE,@object
	.size		_ZN40_INTERNAL_17a19331_4_k_cu_1bd84141_169614cuda3std6ranges3__45__cpo4swapE,(.L_10 - _ZN40_INTERNAL_17a19331_4_k_cu_1bd84141_169614cuda3std6ranges3__45__cpo4swapE)
_ZN40_INTERNAL_17a19331_4_k_cu_1bd84141_169614cuda3std6ranges3__45__cpo4swapE:
	.zero		1
.L_10:


//--------------------- .nv.constant0._ZN7cutlass13device_kernelINS_4gemm6kernel13GemmUniversalIN4cute5tupleIJiiiiEEENS1_10collective13CollectiveMmaINS1_35MainloopSm100TmaUmmaWarpSpecializedILi2ELi2ELi4ENS5_IJNS4_1CILi1EEESB_SB_EEEEENS5_IJNSA_ILi128EEENSA_ILi32EEENSA_ILi256EEEEEENS_10bfloat16_tENS5_IJlSB_lEEESI_SJ_NS4_8TiledMMAINS4_8MMA_AtomIJNS4_20SM100_MMA_F16BF16_SSISI_SI_fLi128ELi32ELNS4_4UMMA5MajorE0ELSO_0ELNSN_7ScaleInE0ELSP_0EEEEEENS4_6LayoutISC_NS5_IJNSA_ILi0EEEST_ST_EEEEENS5_IJNS4_10UnderscoreESW_SW_EEEEENS4_13SM90_TMA_LOADENS4_14ComposedLayoutINS4_7SwizzleILi3ELi4ELi3EEENS4_18smem_ptr_flag_bitsILi16EEENSS_INS5_IJNSA_ILi8EEENSA_ILi64EEEEEENS5_IJS16_SB_EEEEEEEvNS4_8identityESZ_S1A_vS1B_EENS_8epilogue10collective18CollectiveEpilogueINS1D_23Sm100TmaWarpSpecializedILi2ELi1ELi32ELb1ELb0EEEJSH_NS5_IJNSS_ISE_SB_EENSS_ISF_SB_EEEEESI_SJ_SI_SJ_NS1D_6fusion15FusionCallbacksIS1H_NS1L_17LinearCombinationISI_fSI_fLNS_15FloatRoundStyleE2EEESH_S1K_JEEENS4_5SM1004TMEM4LOAD26SM100_TMEM_LOAD_32dp32b32xESZ_NS10_INS11_ILi2ELi4ELi3EEES14_NSS_INS5_IJS15_SF_EEENS5_IJSF_SB_EEEEEEENS4_39AutoVectorizingCopyWithAssumedAlignmentILi128EEENS4_14SM90_TMA_STOREES1Z_S21_S21_EEEvvEEEEvNT_6ParamsE --------------------------
	.section	.nv.constant0._ZN7cutlass13device_kernelINS_4gemm6kernel13GemmUniversalIN4cute5tupleIJiiiiEEENS1_10collective13CollectiveMmaINS1_35MainloopSm100TmaUmmaWarpSpecializedILi2ELi2ELi4ENS5_IJNS4_1CILi1EEESB_SB_EEEEENS5_IJNSA_ILi128EEENSA_ILi32EEENSA_ILi256EEEEEENS_10bfloat16_tENS5_IJlSB_lEEESI_SJ_NS4_8TiledMMAINS4_8MMA_AtomIJNS4_20SM100_MMA_F16BF16_SSISI_SI_fLi128ELi32ELNS4_4UMMA5MajorE0ELSO_0ELNSN_7ScaleInE0ELSP_0EEEEEENS4_6LayoutISC_NS5_IJNSA_ILi0EEEST_ST_EEEEENS5_IJNS4_10UnderscoreESW_SW_EEEEENS4_13SM90_TMA_LOADENS4_14ComposedLayoutINS4_7SwizzleILi3ELi4ELi3EEENS4_18smem_ptr_flag_bitsILi16EEENSS_INS5_IJNSA_ILi8EEENSA_ILi64EEEEEENS5_IJS16_SB_EEEEEEEvNS4_8identityESZ_S1A_vS1B_EENS_8epilogue10collective18CollectiveEpilogueINS1D_23Sm100TmaWarpSpecializedILi2ELi1ELi32ELb1ELb0EEEJSH_NS5_IJNSS_ISE_SB_EENSS_ISF_SB_EEEEESI_SJ_SI_SJ_NS1D_6fusion15FusionCallbacksIS1H_NS1L_17LinearCombinationISI_fSI_fLNS_15FloatRoundStyleE2EEESH_S1K_JEEENS4_5SM1004TMEM4LOAD26SM100_TMEM_LOAD_32dp32b32xESZ_NS10_INS11_ILi2ELi4ELi3EEES14_NSS_INS5_IJS15_SF_EEENS5_IJSF_SB_EEEEEEENS4_39AutoVectorizingCopyWithAssumedAlignmentILi128EEENS4_14SM90_TMA_STOREES1Z_S21_S21_EEEvvEEEEvNT_6ParamsE,"a",@progbits
	.sectionflags	@""
	.align	4
.nv.constant0._ZN7cutlass13device_kernelINS_4gemm6kernel13GemmUniversalIN4cute5tupleIJiiiiEEENS1_10collective13CollectiveMmaINS1_35MainloopSm100TmaUmmaWarpSpecializedILi2ELi2ELi4ENS5_IJNS4_1CILi1EEESB_SB_EEEEENS5_IJNSA_ILi128EEENSA_ILi32EEENSA_ILi256EEEEEENS_10bfloat16_tENS5_IJlSB_lEEESI_SJ_NS4_8TiledMMAINS4_8MMA_AtomIJNS4_20SM100_MMA_F16BF16_SSISI_SI_fLi128ELi32ELNS4_4UMMA5MajorE0ELSO_0ELNSN_7ScaleInE0ELSP_0EEEEEENS4_6LayoutISC_NS5_IJNSA_ILi0EEEST_ST_EEEEENS5_IJNS4_10UnderscoreESW_SW_EEEEENS4_13SM90_TMA_LOADENS4_14ComposedLayoutINS4_7SwizzleILi3ELi4ELi3EEENS4_18smem_ptr_flag_bitsILi16EEENSS_INS5_IJNSA_ILi8EEENSA_ILi64EEEEEENS5_IJS16_SB_EEEEEEEvNS4_8identityESZ_S1A_vS1B_EENS_8epilogue10collective18CollectiveEpilogueINS1D_23Sm100TmaWarpSpecializedILi2ELi1ELi32ELb1ELb0EEEJSH_NS5_IJNSS_ISE_SB_EENSS_ISF_SB_EEEEESI_SJ_SI_SJ_NS1D_6fusion15FusionCallbacksIS1H_NS1L_17LinearCombinationISI_fSI_fLNS_15FloatRoundStyleE2EEESH_S1K_JEEENS4_5SM1004TMEM4LOAD26SM100_TMEM_LOAD_32dp32b32xESZ_NS10_INS11_ILi2ELi4ELi3EEES14_NSS_INS5_IJS15_SF_EEENS5_IJSF_SB_EEEEEEENS4_39AutoVectorizingCopyWithAssumedAlignmentILi128EEENS4_14SM90_TMA_STOREES1Z_S21_S21_EEEvvEEEEvNT_6ParamsE:
	.zero		2944


//--------------------- SYMBOLS --------------------------

	.type		.nv.reservedSmem.offset0,@object
	.size		.nv.reservedSmem.offset0,0x4
	.type		.nv.reservedSmem.cap,@object
	.size		.nv.reservedSmem.cap,0x4
	.type		__assertfail,@function
